	.target	sm_90a

	.elftype	@"ET_EXEC"


//--------------------- .note.nv.tkinfo           --------------------------
	.section	.note.nv.tkinfo,"",@"SHT_NOTE"
	.sectionflags	@"SHF_NOTE_NV_TKINFO"
	.tkinfo
        /*0018*/ 	.word	0x00000002
        /*0030*/ 	.string	""
        /*0030*/ 	.string	"ptxas"
        /*0030*/ 	.string	"Cuda compilation tools, release 13.0, V13.0.88"
        /*0030*/ 	.string	"Build cuda_13.0.r13.0/compiler.36424714_0"
        /*0030*/ 	.string	"-arch sm_90a -m 64 "



//--------------------- .note.nv.cuinfo           --------------------------
	.section	.note.nv.cuinfo,"",@"SHT_NOTE"
	.sectionflags	@"SHF_NOTE_NV_CUINFO"
        /*0018*/ 	.short	0x0002
        /*001a*/ 	.short	0x005a
        /*001c*/ 	.short	0x0082
	.zero		2


//--------------------- .nv.info                  --------------------------
	.section	.nv.info,"",@"SHT_CUDA_INFO"
	.align	4


	//----- nvinfo : EIATTR_REGCOUNT
	.align		4
        /*0000*/ 	.byte	0x04, 0x2f
        /*0002*/ 	.short	(.L_15 - .L_14)
	.align		4
.L_14:
        /*0004*/ 	.word	index@(_ZN7cutlass13device_kernelINS_4gemm6kernel13GemmUniversalIN4cute5tupleIJiiiiEEENS1_10collective13CollectiveMmaINS1_34MainloopSm90TmaGmmaWarpSpecializedILi7ENS5_IJNS4_1CILi2EEENSA_ILi4EEENSA_ILi1EEEEEENS1_35KernelTmaWarpSpecializedCooperativeEEENS5_IJNSA_ILi128EEESH_NSA_ILi64EEEEEENS_6half_tENS5_IJSD_llEEESK_NS5_IJlSD_lEEENS4_8TiledMMAINS4_8MMA_AtomIJNS4_4SM904GMMA26MMA_64x128x16_F32F16F16_SSILNSQ_5MajorE1ELSS_0ELNSQ_7ScaleInE1ELST_1EEEEEENS4_6LayoutINS5_IJSB_SD_SD_EEENS5_IJSD_NSA_ILi0EEESY_EEEEENS5_IJNS4_10UnderscoreES11_S11_EEEEENS4_23SM90_TMA_LOAD_MULTICASTENS4_14ComposedLayoutINS4_7SwizzleILi3ELi4ELi3EEENS4_18smem_ptr_flag_bitsILi16EEENSW_INS5_IJSI_NSA_ILi8EEEEEENS5_IJSD_SI_EEEEEEEvNS4_8identityES14_NS15_IS17_S19_NSW_INS5_IJS1A_SI_EEENS5_IJSI_SD_EEEEEEEvS1F_EENS_8epilogue10collective6detail29Sm90TmaWarpSpecializedAdapterINS1M_15DefaultEpilogueISK_SM_SM_NS1L_6thread17LinearCombinationISK_Li1EffLNS1Q_9ScaleType4KindE0ELNS_15FloatRoundStyleE2ESK_EENS1_15EpilogueDefaultEEEEEvvEEEEvNT_6ParamsE)
        /*0008*/ 	.word	0x000000a8


	//----- nvinfo : EIATTR_FRAME_SIZE
	.align		4
.L_15:
        /*000c*/ 	.byte	0x04, 0x11
        /*000e*/ 	.short	(.L_17 - .L_16)
	.align		4
.L_16:
        /*0010*/ 	.word	index@(_ZN7cutlass13device_kernelINS_4gemm6kernel13GemmUniversalIN4cute5tupleIJiiiiEEENS1_10collective13CollectiveMmaINS1_34MainloopSm90TmaGmmaWarpSpecializedILi7ENS5_IJNS4_1CILi2EEENSA_ILi4EEENSA_ILi1EEEEEENS1_35KernelTmaWarpSpecializedCooperativeEEENS5_IJNSA_ILi128EEESH_NSA_ILi64EEEEEENS_6half_tENS5_IJSD_llEEESK_NS5_IJlSD_lEEENS4_8TiledMMAINS4_8MMA_AtomIJNS4_4SM904GMMA26MMA_64x128x16_F32F16F16_SSILNSQ_5MajorE1ELSS_0ELNSQ_7ScaleInE1ELST_1EEEEEENS4_6LayoutINS5_IJSB_SD_SD_EEENS5_IJSD_NSA_ILi0EEESY_EEEEENS5_IJNS4_10UnderscoreES11_S11_EEEEENS4_23SM90_TMA_LOAD_MULTICASTENS4_14ComposedLayoutINS4_7SwizzleILi3ELi4ELi3EEENS4_18smem_ptr_flag_bitsILi16EEENSW_INS5_IJSI_NSA_ILi8EEEEEENS5_IJSD_SI_EEEEEEEvNS4_8identityES14_NS15_IS17_S19_NSW_INS5_IJS1A_SI_EEENS5_IJSI_SD_EEEEEEEvS1F_EENS_8epilogue10collective6detail29Sm90TmaWarpSpecializedAdapterINS1M_15DefaultEpilogueISK_SM_SM_NS1L_6thread17LinearCombinationISK_Li1EffLNS1Q_9ScaleType4KindE0ELNS_15FloatRoundStyleE2ESK_EENS1_15EpilogueDefaultEEEEEvvEEEEvNT_6ParamsE)
        /*0014*/ 	.word	0x00000000


	//----- nvinfo : EIATTR_MIN_STACK_SIZE
	.align		4
.L_17:
        /*0018*/ 	.byte	0x04, 0x12
        /*001a*/ 	.short	(.L_19 - .L_18)
	.align		4
.L_18:
        /*001c*/ 	.word	index@(_ZN7cutlass13device_kernelINS_4gemm6kernel13GemmUniversalIN4cute5tupleIJiiiiEEENS1_10collective13CollectiveMmaINS1_34MainloopSm90TmaGmmaWarpSpecializedILi7ENS5_IJNS4_1CILi2EEENSA_ILi4EEENSA_ILi1EEEEEENS1_35KernelTmaWarpSpecializedCooperativeEEENS5_IJNSA_ILi128EEESH_NSA_ILi64EEEEEENS_6half_tENS5_IJSD_llEEESK_NS5_IJlSD_lEEENS4_8TiledMMAINS4_8MMA_AtomIJNS4_4SM904GMMA26MMA_64x128x16_F32F16F16_SSILNSQ_5MajorE1ELSS_0ELNSQ_7ScaleInE1ELST_1EEEEEENS4_6LayoutINS5_IJSB_SD_SD_EEENS5_IJSD_NSA_ILi0EEESY_EEEEENS5_IJNS4_10UnderscoreES11_S11_EEEEENS4_23SM90_TMA_LOAD_MULTICASTENS4_14ComposedLayoutINS4_7SwizzleILi3ELi4ELi3EEENS4_18smem_ptr_flag_bitsILi16EEENSW_INS5_IJSI_NSA_ILi8EEEEEENS5_IJSD_SI_EEEEEEEvNS4_8identityES14_NS15_IS17_S19_NSW_INS5_IJS1A_SI_EEENS5_IJSI_SD_EEEEEEEvS1F_EENS_8epilogue10collective6detail29Sm90TmaWarpSpecializedAdapterINS1M_15DefaultEpilogueISK_SM_SM_NS1L_6thread17LinearCombinationISK_Li1EffLNS1Q_9ScaleType4KindE0ELNS_15FloatRoundStyleE2ESK_EENS1_15EpilogueDefaultEEEEEvvEEEEvNT_6ParamsE)
        /*0020*/ 	.word	0x00000000
.L_19:


//--------------------- .nv.compat                --------------------------
	.section	.nv.compat,"",@"SHT_CUDA_COMPAT_INFO"
	.align	4
        /*0000*/ 	.byte	0x02, 0x09, 0x01, 0x00, 0x02, 0x02, 0x04, 0x00, 0x02, 0x05, 0x05, 0x00, 0x03, 0x07, 0x01, 0x01
        /*0010*/ 	.byte	0x02, 0x03, 0x01, 0x00, 0x02, 0x06, 0x01, 0x00, 0x04, 0x0b, 0x08, 0x00, 0x00, 0x00, 0x00, 0x00
        /*0020*/ 	.byte	0x00, 0x00, 0x00, 0x00


//--------------------- .nv.info._ZN7cutlass13device_kernelINS_4gemm6kernel13GemmUniversalIN4cute5tupleIJiiiiEEENS1_10collective13CollectiveMmaINS1_34MainloopSm90TmaGmmaWarpSpecializedILi7ENS5_IJNS4_1CILi2EEENSA_ILi4EEENSA_ILi1EEEEEENS1_35KernelTmaWarpSpecializedCooperativeEEENS5_IJNSA_ILi128EEESH_NSA_ILi64EEEEEENS_6half_tENS5_IJSD_llEEESK_NS5_IJlSD_lEEENS4_8TiledMMAINS4_8MMA_AtomIJNS4_4SM904GMMA26MMA_64x128x16_F32F16F16_SSILNSQ_5MajorE1ELSS_0ELNSQ_7ScaleInE1ELST_1EEEEEENS4_6LayoutINS5_IJSB_SD_SD_EEENS5_IJSD_NSA_ILi0EEESY_EEEEENS5_IJNS4_10UnderscoreES11_S11_EEEEENS4_23SM90_TMA_LOAD_MULTICASTENS4_14ComposedLayoutINS4_7SwizzleILi3ELi4ELi3EEENS4_18smem_ptr_flag_bitsILi16EEENSW_INS5_IJSI_NSA_ILi8EEEEEENS5_IJSD_SI_EEEEEEEvNS4_8identityES14_NS15_IS17_S19_NSW_INS5_IJS1A_SI_EEENS5_IJSI_SD_EEEEEEEvS1F_EENS_8epilogue10collective6detail29Sm90TmaWarpSpecializedAdapterINS1M_15DefaultEpilogueISK_SM_SM_NS1L_6thread17LinearCombinationISK_Li1EffLNS1Q_9ScaleType4KindE0ELNS_15FloatRoundStyleE2ESK_EENS1_15EpilogueDefaultEEEEEvvEEEEvNT_6ParamsE --------------------------
	.section	.nv.info._ZN7cutlass13device_kernelINS_4gemm6kernel13GemmUniversalIN4cute5tupleIJiiiiEEENS1_10collective13CollectiveMmaINS1_34MainloopSm90TmaGmmaWarpSpecializedILi7ENS5_IJNS4_1CILi2EEENSA_ILi4EEENSA_ILi1EEEEEENS1_35KernelTmaWarpSpecializedCooperativeEEENS5_IJNSA_ILi128EEESH_NSA_ILi64EEEEEENS_6half_tENS5_IJSD_llEEESK_NS5_IJlSD_lEEENS4_8TiledMMAINS4_8MMA_AtomIJNS4_4SM904GMMA26MMA_64x128x16_F32F16F16_SSILNSQ_5MajorE1ELSS_0ELNSQ_7ScaleInE1ELST_1EEEEEENS4_6LayoutINS5_IJSB_SD_SD_EEENS5_IJSD_NSA_ILi0EEESY_EEEEENS5_IJNS4_10UnderscoreES11_S11_EEEEENS4_23SM90_TMA_LOAD_MULTICASTENS4_14ComposedLayoutINS4_7SwizzleILi3ELi4ELi3EEENS4_18smem_ptr_flag_bitsILi16EEENSW_INS5_IJSI_NSA_ILi8EEEEEENS5_IJSD_SI_EEEEEEEvNS4_8identityES14_NS15_IS17_S19_NSW_INS5_IJS1A_SI_EEENS5_IJSI_SD_EEEEEEEvS1F_EENS_8epilogue10collective6detail29Sm90TmaWarpSpecializedAdapterINS1M_15DefaultEpilogueISK_SM_SM_NS1L_6thread17LinearCombinationISK_Li1EffLNS1Q_9ScaleType4KindE0ELNS_15FloatRoundStyleE2ESK_EENS1_15EpilogueDefaultEEEEEvvEEEEvNT_6ParamsE,"",@"SHT_CUDA_INFO"
	.sectionflags	@""
	.align	4


	//----- nvinfo : EIATTR_CUDA_API_VERSION
	.align		4
        /*0000*/ 	.byte	0x04, 0x37
        /*0002*/ 	.short	(.L_21 - .L_20)
.L_20:
        /*0004*/ 	.word	0x00000082


	//----- nvinfo : EIATTR_KPARAM_INFO
	.align		4
.L_21:
        /*0008*/ 	.byte	0x04, 0x17
        /*000a*/ 	.short	(.L_23 - .L_22)
.L_22:
        /*000c*/ 	.word	0x00000000
        /*0010*/ 	.short	0x0000
        /*0012*/ 	.short	0x0070
        /*0014*/ 	.byte	0x00, 0xf0, 0x01, 0x10


	//----- nvinfo : EIATTR_SPARSE_MMA_MASK
	.align		4
.L_23:
        /*0018*/ 	.byte	0x03, 0x50
        /*001a*/ 	.short	0x0000


	//----- nvinfo : EIATTR_MAXREG_COUNT
	.align		4
        /*001c*/ 	.byte	0x03, 0x1b
        /*001e*/ 	.short	0x00a8


	//----- nvinfo : EIATTR_NUM_BARRIERS
	.align		4
        /*0020*/ 	.byte	0x02, 0x4c
        /*0022*/ 	.byte	0x01
	.zero		1


	//----- nvinfo : EIATTR_EXTERNS
	.align		4
        /*0024*/ 	.byte	0x04, 0x0f
        /*0026*/ 	.short	(.L_25 - .L_24)


	//   ....[0]....
	.align		4
.L_24:
        /*0028*/ 	.word	index@(__assertfail)


	//----- nvinfo : EIATTR_MERCURY_ISA_VERSION
	.align		4
.L_25:
        /*002c*/ 	.byte	0x03, 0x5f
        /*002e*/ 	.short	0x0101


	//----- nvinfo : EIATTR_INT_WARP_WIDE_INSTR_OFFSETS
	.align		4
        /*0030*/ 	.byte	0x04, 0x31
        /*0032*/ 	.short	(.L_27 - .L_26)


	//   ....[0]....
.L_26:
        /*0034*/ 	.word	0x000004e0


	//   ....[1]....
        /*0038*/ 	.word	0x00000510


	//   ....[2]....
        /*003c*/ 	.word	0x000006b0


	//----- nvinfo : EIATTR_COOP_GROUP_MASK_REGIDS
	.align		4
.L_27:
        /*0040*/ 	.byte	0x04, 0x29
        /*0042*/ 	.short	(.L_29 - .L_28)


	//   ....[0]....
.L_28:
        /*0044*/ 	.word	0xffffffff


	//   ....[1]....
        /*0048*/ 	.word	0xffffffff


	//   ....[2]....
        /*004c*/ 	.word	0xffffffff


	//   ....[3]....
        /*0050*/ 	.word	0xffffffff


	//   ....[4]....
        /*0054*/ 	.word	0xffffffff


	//   ....[5]....
        /*0058*/ 	.word	0xffffffff


	//----- nvinfo : EIATTR_COOP_GROUP_INSTR_OFFSETS
	.align		4
.L_29:
        /*005c*/ 	.byte	0x04, 0x28
        /*005e*/ 	.short	(.L_31 - .L_30)


	//   ....[0]....
.L_30:
        /*0060*/ 	.word	0x00000060


	//   ....[1]....
        /*0064*/ 	.word	0x00000070


	//   ....[2]....
        /*0068*/ 	.word	0x00000130


	//   ....[3]....
        /*006c*/ 	.word	0x00000330


	//   ....[4]....
        /*0070*/ 	.word	0x00000860


	//   ....[5]....
        /*0074*/ 	.word	0x000014e0


	//----- nvinfo : EIATTR_REG_RECONFIG
	.align		4
.L_31:
        /*0078*/ 	.byte	0x01, 0x54
	.zero		2


	//----- nvinfo : EIATTR_SYSCALL_OFFSETS
	.align		4
        /*007c*/ 	.byte	0x04, 0x46
        /*007e*/ 	.short	(.L_33 - .L_32)


	//   ....[0]....
.L_32:
        /*0080*/ 	.word	0x000016c0


	//----- nvinfo : EIATTR_MBARRIER_INSTR_OFFSETS
	.align		4
.L_33:
        /*0084*/ 	.byte	0x04, 0x39
        /*0086*/ 	.short	(.L_35 - .L_34)


	//   ....[0]....
.L_34:
        /*0088*/ 	.word	0x00000230
        /*008c*/ 	.word	0x000000ff
        /*0090*/ 	.word	0x00000000
        /*0094*/ 	.short	0x0100
        /*0096*/ 	.byte	0x08
	.zero		1


	//   ....[1]....
        /*0098*/ 	.word	0x00000240
        /*009c*/ 	.word	0x000000ff
        /*00a0*/ 	.word	0x00000038
        /*00a4*/ 	.short	0x0100
        /*00a6*/ 	.byte	0x08
	.zero		1


	//   ....[2]....
        /*00a8*/ 	.word	0x00000250
        /*00ac*/ 	.word	0x000000ff
        /*00b0*/ 	.word	0x00000008
        /*00b4*/ 	.short	0x0100
        /*00b6*/ 	.byte	0x08
	.zero		1


	//   ....[3]....
        /*00b8*/ 	.word	0x00000260
        /*00bc*/ 	.word	0x000000ff
        /*00c0*/ 	.word	0x00000040
        /*00c4*/ 	.short	0x0100
        /*00c6*/ 	.byte	0x08
	.zero		1


	//   ....[4]....
        /*00c8*/ 	.word	0x00000270
        /*00cc*/ 	.word	0x000000ff
        /*00d0*/ 	.word	0x00000010
        /*00d4*/ 	.short	0x0100
        /*00d6*/ 	.byte	0x08
	.zero		1


	//   ....[5]....
        /*00d8*/ 	.word	0x00000280
        /*00dc*/ 	.word	0x000000ff
        /*00e0*/ 	.word	0x00000048
        /*00e4*/ 	.short	0x0100
        /*00e6*/ 	.byte	0x08
	.zero		1


	//   ....[6]....
        /*00e8*/ 	.word	0x00000290
        /*00ec*/ 	.word	0x000000ff
        /*00f0*/ 	.word	0x00000018
        /*00f4*/ 	.short	0x0100
        /*00f6*/ 	.byte	0x08
	.zero		1


	//   ....[7]....
        /*00f8*/ 	.word	0x000002a0
        /*00fc*/ 	.word	0x000000ff
        /*0100*/ 	.word	0x00000050
        /*0104*/ 	.short	0x0100
        /*0106*/ 	.byte	0x08
	.zero		1


	//   ....[8]....
        /*0108*/ 	.word	0x000002b0
        /*010c*/ 	.word	0x000000ff
        /*0110*/ 	.word	0x00000020
        /*0114*/ 	.short	0x0100
        /*0116*/ 	.byte	0x08
	.zero		1


	//   ....[9]....
        /*0118*/ 	.word	0x000002c0
        /*011c*/ 	.word	0x000000ff
        /*0120*/ 	.word	0x00000058
        /*0124*/ 	.short	0x0100
        /*0126*/ 	.byte	0x08
	.zero		1


	//   ....[10]....
        /*0128*/ 	.word	0x000002d0
        /*012c*/ 	.word	0x000000ff
        /*0130*/ 	.word	0x00000028
        /*0134*/ 	.short	0x0100
        /*0136*/ 	.byte	0x08
	.zero		1


	//   ....[11]....
        /*0138*/ 	.word	0x000002e0
        /*013c*/ 	.word	0x000000ff
        /*0140*/ 	.word	0x00000060
        /*0144*/ 	.short	0x0100
        /*0146*/ 	.byte	0x08
	.zero		1


	//   ....[12]....
        /*0148*/ 	.word	0x000002f0
        /*014c*/ 	.word	0x000000ff
        /*0150*/ 	.word	0x00000030
        /*0154*/ 	.short	0x0100
        /*0156*/ 	.byte	0x08
	.zero		1


	//   ....[13]....
        /*0158*/ 	.word	0x00000300
        /*015c*/ 	.word	0x000000ff
        /*0160*/ 	.word	0x00000068
        /*0164*/ 	.short	0x0100
        /*0166*/ 	.byte	0x08
	.zero		1


	//   ....[14]....
        /*0168*/ 	.word	0x00000740
        /*016c*/ 	.word	0x000000ff
        /*0170*/ 	.word	0x00000080
        /*0174*/ 	.short	0x0100
        /*0176*/ 	.byte	0x06
	.zero		1


	//   ....[15]....
        /*0178*/ 	.word	0x000007e0
        /*017c*/ 	.word	0x000000ff
        /*0180*/ 	.word	0x00000088
        /*0184*/ 	.short	0x0100
        /*0186*/ 	.byte	0x06
	.zero		1


	//   ....[16]....
        /*0188*/ 	.word	0x00001780
        /*018c*/ 	.word	0x00000003
        /*0190*/ 	.word	0x00000000
        /*0194*/ 	.short	0x010a
        /*0196*/ 	.byte	0x3f
	.zero		1


	//   ....[17]....
        /*0198*/ 	.word	0x000017e0
        /*019c*/ 	.word	0x00000003
        /*01a0*/ 	.word	0x00000000
        /*01a4*/ 	.short	0x010a
        /*01a6*/ 	.byte	0x3f
	.zero		1


	//   ....[18]....
        /*01a8*/ 	.word	0x00001b60
        /*01ac*/ 	.word	0x00000005
        /*01b0*/ 	.word	0x00000000
        /*01b4*/ 	.short	0x010a
        /*01b6*/ 	.byte	0x3f
	.zero		1


	//   ....[19]....
        /*01b8*/ 	.word	0x00001ba0
        /*01bc*/ 	.word	0x00000005
        /*01c0*/ 	.word	0x00000000
        /*01c4*/ 	.short	0x010a
        /*01c6*/ 	.byte	0x3f
	.zero		1


	//   ....[20]....
        /*01c8*/ 	.word	0x00001e00
        /*01cc*/ 	.word	0x00000004
        /*01d0*/ 	.word	0x00000000
        /*01d4*/ 	.short	0x0101
        /*01d6*/ 	.byte	0x3f
	.zero		1


	//   ....[21]....
        /*01d8*/ 	.word	0x00002020
        /*01dc*/ 	.word	0x00000000
        /*01e0*/ 	.word	0x00000000
        /*01e4*/ 	.short	0x0101
        /*01e6*/ 	.byte	0x3f
	.zero		1


	//   ....[22]....
        /*01e8*/ 	.word	0x00007280
        /*01ec*/ 	.word	0x00000015
        /*01f0*/ 	.word	0x00000038
        /*01f4*/ 	.short	0x010a
        /*01f6*/ 	.byte	0x3f
	.zero		1


	//   ....[23]....
        /*01f8*/ 	.word	0x00007700
        /*01fc*/ 	.word	0x00000006
        /*0200*/ 	.word	0x00000088
        /*0204*/ 	.short	0x0101
        /*0206*/ 	.byte	0x3f
	.zero		1


	//   ....[24]....
        /*0208*/ 	.word	0x00007e00
        /*020c*/ 	.word	0x00000007
        /*0210*/ 	.word	0x00000000
        /*0214*/ 	.short	0x010a
        /*0216*/ 	.byte	0x3f
	.zero		1


	//   ....[25]....
        /*0218*/ 	.word	0x00007e80
        /*021c*/ 	.word	0x00000008
        /*0220*/ 	.word	0x00000000
        /*0224*/ 	.short	0x010a
        /*0226*/ 	.byte	0x3f
	.zero		1


	//   ....[26]....
        /*0228*/ 	.word	0x00007f10
        /*022c*/ 	.word	0x00000009
        /*0230*/ 	.word	0x00000000
        /*0234*/ 	.short	0x010a
        /*0236*/ 	.byte	0x3f
	.zero		1


	//   ....[27]....
        /*0238*/ 	.word	0x00007fa0
        /*023c*/ 	.word	0x00000008
        /*0240*/ 	.word	0x00000000
        /*0244*/ 	.short	0x010a
        /*0246*/ 	.byte	0x3f
	.zero		1


	//   ....[28]....
        /*0248*/ 	.word	0x00008030
        /*024c*/ 	.word	0x00000009
        /*0250*/ 	.word	0x00000000
        /*0254*/ 	.short	0x010a
        /*0256*/ 	.byte	0x3f
	.zero		1


	//   ....[29]....
        /*0258*/ 	.word	0x000080c0
        /*025c*/ 	.word	0x00000006
        /*0260*/ 	.word	0x00000000
        /*0264*/ 	.short	0x010a
        /*0266*/ 	.byte	0x3f
	.zero		1


	//   ....[30]....
        /*0268*/ 	.word	0x00008150
        /*026c*/ 	.word	0x00000003
        /*0270*/ 	.word	0x00000000
        /*0274*/ 	.short	0x010a
        /*0276*/ 	.byte	0x3f
	.zero		1


	//   ....[31]....
        /*0278*/ 	.word	0x000081b0
        /*027c*/ 	.word	0x00000003
        /*0280*/ 	.word	0x00000000
        /*0284*/ 	.short	0x010a
        /*0286*/ 	.byte	0x3f
	.zero		1


	//   ....[32]....
        /*0288*/ 	.word	0x00008200
        /*028c*/ 	.word	0x00000005
        /*0290*/ 	.word	0x00000000
        /*0294*/ 	.short	0x010a
        /*0296*/ 	.byte	0x3f
	.zero		1


	//   ....[33]....
        /*0298*/ 	.word	0x000082d0
        /*029c*/ 	.word	0x00000015
        /*02a0*/ 	.word	0x00000038
        /*02a4*/ 	.short	0x010a
        /*02a6*/ 	.byte	0x3f
	.zero		1


	//   ....[34]....
        /*02a8*/ 	.word	0x000083a0
        /*02ac*/ 	.word	0x00000007
        /*02b0*/ 	.word	0x00000000
        /*02b4*/ 	.short	0x010a
        /*02b6*/ 	.byte	0x3f
	.zero		1


	//   ....[35]....
        /*02b8*/ 	.word	0x000083f0
        /*02bc*/ 	.word	0x00000008
        /*02c0*/ 	.word	0x00000000
        /*02c4*/ 	.short	0x010a
        /*02c6*/ 	.byte	0x3f
	.zero		1


	//   ....[36]....
        /*02c8*/ 	.word	0x00008440
        /*02cc*/ 	.word	0x00000009
        /*02d0*/ 	.word	0x00000000
        /*02d4*/ 	.short	0x010a
        /*02d6*/ 	.byte	0x3f
	.zero		1


	//   ....[37]....
        /*02d8*/ 	.word	0x00008490
        /*02dc*/ 	.word	0x00000008
        /*02e0*/ 	.word	0x00000000
        /*02e4*/ 	.short	0x010a
        /*02e6*/ 	.byte	0x3f
	.zero		1


	//   ....[38]....
        /*02e8*/ 	.word	0x000084e0
        /*02ec*/ 	.word	0x00000009
        /*02f0*/ 	.word	0x00000000
        /*02f4*/ 	.short	0x010a
        /*02f6*/ 	.byte	0x3f
	.zero		1


	//   ....[39]....
        /*02f8*/ 	.word	0x00008530
        /*02fc*/ 	.word	0x00000006
        /*0300*/ 	.word	0x00000000
        /*0304*/ 	.short	0x010a
        /*0306*/ 	.byte	0x3f
	.zero		1


	//----- nvinfo : EIATTR_NUM_MBARRIERS
	.align		4
.L_35:
        /*0308*/ 	.byte	0x03, 0x38
        /*030a*/ 	.short	0x0010


	//----- nvinfo : EIATTR_EXIT_INSTR_OFFSETS
	.align		4
        /*030c*/ 	.byte	0x04, 0x1c
        /*030e*/ 	.short	(.L_37 - .L_36)


	//   ....[0]....
.L_36:
        /*0310*/ 	.word	0x00000a30


	//   ....[1]....
        /*0314*/ 	.word	0x00001240


	//   ....[2]....
        /*0318*/ 	.word	0x00006910


	//   ....[3]....
        /*031c*/ 	.word	0x00006e70


	//   ....[4]....
        /*0320*/ 	.word	0x000081a0


	//----- nvinfo : EIATTR_MAX_THREADS
	.align		4
.L_37:
        /*0324*/ 	.byte	0x04, 0x05
        /*0326*/ 	.short	(.L_39 - .L_38)
.L_38:
        /*0328*/ 	.word	0x00000180
        /*032c*/ 	.word	0x00000001
        /*0330*/ 	.word	0x00000001


	//----- nvinfo : EIATTR_CRS_STACK_SIZE
	.align		4
.L_39:
        /*0334*/ 	.byte	0x04, 0x1e
        /*0336*/ 	.short	(.L_41 - .L_40)
.L_40:
        /*0338*/ 	.word	0x00000000


	//----- nvinfo : EIATTR_CBANK_PARAM_SIZE
	.align		4
.L_41:
        /*033c*/ 	.byte	0x03, 0x19
        /*033e*/ 	.short	0x0470


	//----- nvinfo : EIATTR_PARAM_CBANK
	.align		4
        /*0340*/ 	.byte	0x04, 0x0a
        /*0342*/ 	.short	(.L_43 - .L_42)
	.align		4
.L_42:
        /*0344*/ 	.word	index@(.nv.constant0._ZN7cutlass13device_kernelINS_4gemm6kernel13GemmUniversalIN4cute5tupleIJiiiiEEENS1_10collective13CollectiveMmaINS1_34MainloopSm90TmaGmmaWarpSpecializedILi7ENS5_IJNS4_1CILi2EEENSA_ILi4EEENSA_ILi1EEEEEENS1_35KernelTmaWarpSpecializedCooperativeEEENS5_IJNSA_ILi128EEESH_NSA_ILi64EEEEEENS_6half_tENS5_IJSD_llEEESK_NS5_IJlSD_lEEENS4_8TiledMMAINS4_8MMA_AtomIJNS4_4SM904GMMA26MMA_64x128x16_F32F16F16_SSILNSQ_5MajorE1ELSS_0ELNSQ_7ScaleInE1ELST_1EEEEEENS4_6LayoutINS5_IJSB_SD_SD_EEENS5_IJSD_NSA_ILi0EEESY_EEEEENS5_IJNS4_10UnderscoreES11_S11_EEEEENS4_23SM90_TMA_LOAD_MULTICASTENS4_14ComposedLayoutINS4_7SwizzleILi3ELi4ELi3EEENS4_18smem_ptr_flag_bitsILi16EEENSW_INS5_IJSI_NSA_ILi8EEEEEENS5_IJSD_SI_EEEEEEEvNS4_8identityES14_NS15_IS17_S19_NSW_INS5_IJS1A_SI_EEENS5_IJSI_SD_EEEEEEEvS1F_EENS_8epilogue10collective6detail29Sm90TmaWarpSpecializedAdapterINS1M_15DefaultEpilogueISK_SM_SM_NS1L_6thread17LinearCombinationISK_Li1EffLNS1Q_9ScaleType4KindE0ELNS_15FloatRoundStyleE2ESK_EENS1_15EpilogueDefaultEEEEEvvEEEEvNT_6ParamsE)
        /*0348*/ 	.short	0x0210
        /*034a*/ 	.short	0x0470


	//----- nvinfo : EIATTR_SW_WAR
	.align		4
.L_43:
        /*034c*/ 	.byte	0x04, 0x36
        /*034e*/ 	.short	(.L_45 - .L_44)
.L_44:
        /*0350*/ 	.word	0x00000008
.L_45:


//--------------------- .nv.callgraph             --------------------------
	.section	.nv.callgraph,"",@"SHT_CUDA_CALLGRAPH"
	.align	4
	.sectionentsize	8
	.align		4
        /*0000*/ 	.word	0x00000000
	.align		4
        /*0004*/ 	.word	0xffffffff
	.align		4
        /*0008*/ 	.word	index@(_ZN7cutlass13device_kernelINS_4gemm6kernel13GemmUniversalIN4cute5tupleIJiiiiEEENS1_10collective13CollectiveMmaINS1_34MainloopSm90TmaGmmaWarpSpecializedILi7ENS5_IJNS4_1CILi2EEENSA_ILi4EEENSA_ILi1EEEEEENS1_35KernelTmaWarpSpecializedCooperativeEEENS5_IJNSA_ILi128EEESH_NSA_ILi64EEEEEENS_6half_tENS5_IJSD_llEEESK_NS5_IJlSD_lEEENS4_8TiledMMAINS4_8MMA_AtomIJNS4_4SM904GMMA26MMA_64x128x16_F32F16F16_SSILNSQ_5MajorE1ELSS_0ELNSQ_7ScaleInE1ELST_1EEEEEENS4_6LayoutINS5_IJSB_SD_SD_EEENS5_IJSD_NSA_ILi0EEESY_EEEEENS5_IJNS4_10UnderscoreES11_S11_EEEEENS4_23SM90_TMA_LOAD_MULTICASTENS4_14ComposedLayoutINS4_7SwizzleILi3ELi4ELi3EEENS4_18smem_ptr_flag_bitsILi16EEENSW_INS5_IJSI_NSA_ILi8EEEEEENS5_IJSD_SI_EEEEEEEvNS4_8identityES14_NS15_IS17_S19_NSW_INS5_IJS1A_SI_EEENS5_IJSI_SD_EEEEEEEvS1F_EENS_8epilogue10collective6detail29Sm90TmaWarpSpecializedAdapterINS1M_15DefaultEpilogueISK_SM_SM_NS1L_6thread17LinearCombinationISK_Li1EffLNS1Q_9ScaleType4KindE0ELNS_15FloatRoundStyleE2ESK_EENS1_15EpilogueDefaultEEEEEvvEEEEvNT_6ParamsE)
	.align		4
        /*000c*/ 	.word	index@(__assertfail)
	.align		4
        /*0010*/ 	.word	0x00000000
	.align		4
        /*0014*/ 	.word	0xfffffffe
	.align		4
        /*0018*/ 	.word	0x00000000
	.align		4
        /*001c*/ 	.word	0xfffffffd
	.align		4
        /*0020*/ 	.word	0x00000000
	.align		4
        /*0024*/ 	.word	0xfffffffc


//--------------------- .nv.constant4             --------------------------
	.section	.nv.constant4,"a",@progbits
	.align	8
	.align		8
.nv.constant4:
        /*0000*/ 	.dword	__assertfail
	.align		8
        /*0008*/ 	.dword	__unnamed_1
	.align		8
        /*0010*/ 	.dword	_ZN40_INTERNAL_90526389_4_k_cu_9e28f8f0_252344cuda3std3__45__cpo5beginE
	.align		8
        /*0018*/ 	.dword	_ZN40_INTERNAL_90526389_4_k_cu_9e28f8f0_252344cuda3std3__45__cpo3endE
	.align		8
        /*0020*/ 	.dword	_ZN40_INTERNAL_90526389_4_k_cu_9e28f8f0_252344cuda3std3__45__cpo6cbeginE
	.align		8
        /*0028*/ 	.dword	_ZN40_INTERNAL_90526389_4_k_cu_9e28f8f0_252344cuda3std3__45__cpo4cendE
	.align		8
        /*0030*/ 	.dword	_ZN40_INTERNAL_90526389_4_k_cu_9e28f8f0_252344cuda3std3__442_GLOBAL__N__90526389_4_k_cu_9e28f8f0_252346ignoreE
	.align		8
        /*0038*/ 	.dword	_ZN40_INTERNAL_90526389_4_k_cu_9e28f8f0_252344cuda3std3__419piecewise_constructE
	.align		8
        /*0040*/ 	.dword	_ZN40_INTERNAL_90526389_4_k_cu_9e28f8f0_252344cuda3std3__48in_placeE
	.align		8
        /*0048*/ 	.dword	_ZN40_INTERNAL_90526389_4_k_cu_9e28f8f0_252344cuda3std6ranges3__45__cpo4swapE
	.align		8
        /*0050*/ 	.dword	_ZN40_INTERNAL_90526389_4_k_cu_9e28f8f0_252344cuda3std6ranges3__45__cpo9iter_moveE
	.align		8
        /*0058*/ 	.dword	_ZN40_INTERNAL_90526389_4_k_cu_9e28f8f0_252344cute7productE
	.align		8
        /*0060*/ 	.dword	_ZN40_INTERNAL_90526389_4_k_cu_9e28f8f0_252344cute1_E
	.align		8
        /*0068*/ 	.dword	$str$22
	.align		8
        /*0070*/ 	.dword	$str$23


//--------------------- .text._ZN7cutlass13device_kernelINS_4gemm6kernel13GemmUniversalIN4cute5tupleIJiiiiEEENS1_10collective13CollectiveMmaINS1_34MainloopSm90TmaGmmaWarpSpecializedILi7ENS5_IJNS4_1CILi2EEENSA_ILi4EEENSA_ILi1EEEEEENS1_35KernelTmaWarpSpecializedCooperativeEEENS5_IJNSA_ILi128EEESH_NSA_ILi64EEEEEENS_6half_tENS5_IJSD_llEEESK_NS5_IJlSD_lEEENS4_8TiledMMAINS4_8MMA_AtomIJNS4_4SM904GMMA26MMA_64x128x16_F32F16F16_SSILNSQ_5MajorE1ELSS_0ELNSQ_7ScaleInE1ELST_1EEEEEENS4_6LayoutINS5_IJSB_SD_SD_EEENS5_IJSD_NSA_ILi0EEESY_EEEEENS5_IJNS4_10UnderscoreES11_S11_EEEEENS4_23SM90_TMA_LOAD_MULTICASTENS4_14ComposedLayoutINS4_7SwizzleILi3ELi4ELi3EEENS4_18smem_ptr_flag_bitsILi16EEENSW_INS5_IJSI_NSA_ILi8EEEEEENS5_IJSD_SI_EEEEEEEvNS4_8identityES14_NS15_IS17_S19_NSW_INS5_IJS1A_SI_EEENS5_IJSI_SD_EEEEEEEvS1F_EENS_8epilogue10collective6detail29Sm90TmaWarpSpecializedAdapterINS1M_15DefaultEpilogueISK_SM_SM_NS1L_6thread17LinearCombinationISK_Li1EffLNS1Q_9ScaleType4KindE0ELNS_15FloatRoundStyleE2ESK_EENS1_15EpilogueDefaultEEEEEvvEEEEvNT_6ParamsE --------------------------
	.section	.text._ZN7cutlass13device_kernelINS_4gemm6kernel13GemmUniversalIN4cute5tupleIJiiiiEEENS1_10collective13CollectiveMmaINS1_34MainloopSm90TmaGmmaWarpSpecializedILi7ENS5_IJNS4_1CILi2EEENSA_ILi4EEENSA_ILi1EEEEEENS1_35KernelTmaWarpSpecializedCooperativeEEENS5_IJNSA_ILi128EEESH_NSA_ILi64EEEEEENS_6half_tENS5_IJSD_llEEESK_NS5_IJlSD_lEEENS4_8TiledMMAINS4_8MMA_AtomIJNS4_4SM904GMMA26MMA_64x128x16_F32F16F16_SSILNSQ_5MajorE1ELSS_0ELNSQ_7ScaleInE1ELST_1EEEEEENS4_6LayoutINS5_IJSB_SD_SD_EEENS5_IJSD_NSA_ILi0EEESY_EEEEENS5_IJNS4_10UnderscoreES11_S11_EEEEENS4_23SM90_TMA_LOAD_MULTICASTENS4_14ComposedLayoutINS4_7SwizzleILi3ELi4ELi3EEENS4_18smem_ptr_flag_bitsILi16EEENSW_INS5_IJSI_NSA_ILi8EEEEEENS5_IJSD_SI_EEEEEEEvNS4_8identityES14_NS15_IS17_S19_NSW_INS5_IJS1A_SI_EEENS5_IJSI_SD_EEEEEEEvS1F_EENS_8epilogue10collective6detail29Sm90TmaWarpSpecializedAdapterINS1M_15DefaultEpilogueISK_SM_SM_NS1L_6thread17LinearCombinationISK_Li1EffLNS1Q_9ScaleType4KindE0ELNS_15FloatRoundStyleE2ESK_EENS1_15EpilogueDefaultEEEEEvvEEEEvNT_6ParamsE,"ax",@progbits
	.align	128
.text._ZN7cutlass13device_kernelINS_4gemm6kernel13GemmUniversalIN4cute5tupleIJiiiiEEENS1_10collective13CollectiveMmaINS1_34MainloopSm90TmaGmmaWarpSpecializedILi7ENS5_IJNS4_1CILi2EEENSA_ILi4EEENSA_ILi1EEEEEENS1_35KernelTmaWarpSpecializedCooperativeEEENS5_IJNSA_ILi128EEESH_NSA_ILi64EEEEEENS_6half_tENS5_IJSD_llEEESK_NS5_IJlSD_lEEENS4_8TiledMMAINS4_8MMA_AtomIJNS4_4SM904GMMA26MMA_64x128x16_F32F16F16_SSILNSQ_5MajorE1ELSS_0ELNSQ_7ScaleInE1ELST_1EEEEEENS4_6LayoutINS5_IJSB_SD_SD_EEENS5_IJSD_NSA_ILi0EEESY_EEEEENS5_IJNS4_10UnderscoreES11_S11_EEEEENS4_23SM90_TMA_LOAD_MULTICASTENS4_14ComposedLayoutINS4_7SwizzleILi3ELi4ELi3EEENS4_18smem_ptr_flag_bitsILi16EEENSW_INS5_IJSI_NSA_ILi8EEEEEENS5_IJSD_SI_EEEEEEEvNS4_8identityES14_NS15_IS17_S19_NSW_INS5_IJS1A_SI_EEENS5_IJSI_SD_EEEEEEEvS1F_EENS_8epilogue10collective6detail29Sm90TmaWarpSpecializedAdapterINS1M_15DefaultEpilogueISK_SM_SM_NS1L_6thread17LinearCombinationISK_Li1EffLNS1Q_9ScaleType4KindE0ELNS_15FloatRoundStyleE2ESK_EENS1_15EpilogueDefaultEEEEEvvEEEEvNT_6ParamsE:
        .type           _ZN7cutlass13device_kernelINS_4gemm6kernel13GemmUniversalIN4cute5tupleIJiiiiEEENS1_10collective13CollectiveMmaINS1_34MainloopSm90TmaGmmaWarpSpecializedILi7ENS5_IJNS4_1CILi2EEENSA_ILi4EEENSA_ILi1EEEEEENS1_35KernelTmaWarpSpecializedCooperativeEEENS5_IJNSA_ILi128EEESH_NSA_ILi64EEEEEENS_6half_tENS5_IJSD_llEEESK_NS5_IJlSD_lEEENS4_8TiledMMAINS4_8MMA_AtomIJNS4_4SM904GMMA26MMA_64x128x16_F32F16F16_SSILNSQ_5MajorE1ELSS_0ELNSQ_7ScaleInE1ELST_1EEEEEENS4_6LayoutINS5_IJSB_SD_SD_EEENS5_IJSD_NSA_ILi0EEESY_EEEEENS5_IJNS4_10UnderscoreES11_S11_EEEEENS4_23SM90_TMA_LOAD_MULTICASTENS4_14ComposedLayoutINS4_7SwizzleILi3ELi4ELi3EEENS4_18smem_ptr_flag_bitsILi16EEENSW_INS5_IJSI_NSA_ILi8EEEEEENS5_IJSD_SI_EEEEEEEvNS4_8identityES14_NS15_IS17_S19_NSW_INS5_IJS1A_SI_EEENS5_IJSI_SD_EEEEEEEvS1F_EENS_8epilogue10collective6detail29Sm90TmaWarpSpecializedAdapterINS1M_15DefaultEpilogueISK_SM_SM_NS1L_6thread17LinearCombinationISK_Li1EffLNS1Q_9ScaleType4KindE0ELNS_15FloatRoundStyleE2ESK_EENS1_15EpilogueDefaultEEEEEvvEEEEvNT_6ParamsE,@function
        .size           _ZN7cutlass13device_kernelINS_4gemm6kernel13GemmUniversalIN4cute5tupleIJiiiiEEENS1_10collective13CollectiveMmaINS1_34MainloopSm90TmaGmmaWarpSpecializedILi7ENS5_IJNS4_1CILi2EEENSA_ILi4EEENSA_ILi1EEEEEENS1_35KernelTmaWarpSpecializedCooperativeEEENS5_IJNSA_ILi128EEESH_NSA_ILi64EEEEEENS_6half_tENS5_IJSD_llEEESK_NS5_IJlSD_lEEENS4_8TiledMMAINS4_8MMA_AtomIJNS4_4SM904GMMA26MMA_64x128x16_F32F16F16_SSILNSQ_5MajorE1ELSS_0ELNSQ_7ScaleInE1ELST_1EEEEEENS4_6LayoutINS5_IJSB_SD_SD_EEENS5_IJSD_NSA_ILi0EEESY_EEEEENS5_IJNS4_10UnderscoreES11_S11_EEEEENS4_23SM90_TMA_LOAD_MULTICASTENS4_14ComposedLayoutINS4_7SwizzleILi3ELi4ELi3EEENS4_18smem_ptr_flag_bitsILi16EEENSW_INS5_IJSI_NSA_ILi8EEEEEENS5_IJSD_SI_EEEEEEEvNS4_8identityES14_NS15_IS17_S19_NSW_INS5_IJS1A_SI_EEENS5_IJSI_SD_EEEEEEEvS1F_EENS_8epilogue10collective6detail29Sm90TmaWarpSpecializedAdapterINS1M_15DefaultEpilogueISK_SM_SM_NS1L_6thread17LinearCombinationISK_Li1EffLNS1Q_9ScaleType4KindE0ELNS_15FloatRoundStyleE2ESK_EENS1_15EpilogueDefaultEEEEEvvEEEEvNT_6ParamsE,(.L_x_205 - _ZN7cutlass13device_kernelINS_4gemm6kernel13GemmUniversalIN4cute5tupleIJiiiiEEENS1_10collective13CollectiveMmaINS1_34MainloopSm90TmaGmmaWarpSpecializedILi7ENS5_IJNS4_1CILi2EEENSA_ILi4EEENSA_ILi1EEEEEENS1_35KernelTmaWarpSpecializedCooperativeEEENS5_IJNSA_ILi128EEESH_NSA_ILi64EEEEEENS_6half_tENS5_IJSD_llEEESK_NS5_IJlSD_lEEENS4_8TiledMMAINS4_8MMA_AtomIJNS4_4SM904GMMA26MMA_64x128x16_F32F16F16_SSILNSQ_5MajorE1ELSS_0ELNSQ_7ScaleInE1ELST_1EEEEEENS4_6LayoutINS5_IJSB_SD_SD_EEENS5_IJSD_NSA_ILi0EEESY_EEEEENS5_IJNS4_10UnderscoreES11_S11_EEEEENS4_23SM90_TMA_LOAD_MULTICASTENS4_14ComposedLayoutINS4_7SwizzleILi3ELi4ELi3EEENS4_18smem_ptr_flag_bitsILi16EEENSW_INS5_IJSI_NSA_ILi8EEEEEENS5_IJSD_SI_EEEEEEEvNS4_8identityES14_NS15_IS17_S19_NSW_INS5_IJS1A_SI_EEENS5_IJSI_SD_EEEEEEEvS1F_EENS_8epilogue10collective6detail29Sm90TmaWarpSpecializedAdapterINS1M_15DefaultEpilogueISK_SM_SM_NS1L_6thread17LinearCombinationISK_Li1EffLNS1Q_9ScaleType4KindE0ELNS_15FloatRoundStyleE2ESK_EENS1_15EpilogueDefaultEEEEEvvEEEEvNT_6ParamsE)
        .other          _ZN7cutlass13device_kernelINS_4gemm6kernel13GemmUniversalIN4cute5tupleIJiiiiEEENS1_10collective13CollectiveMmaINS1_34MainloopSm90TmaGmmaWarpSpecializedILi7ENS5_IJNS4_1CILi2EEENSA_ILi4EEENSA_ILi1EEEEEENS1_35KernelTmaWarpSpecializedCooperativeEEENS5_IJNSA_ILi128EEESH_NSA_ILi64EEEEEENS_6half_tENS5_IJSD_llEEESK_NS5_IJlSD_lEEENS4_8TiledMMAINS4_8MMA_AtomIJNS4_4SM904GMMA26MMA_64x128x16_F32F16F16_SSILNSQ_5MajorE1ELSS_0ELNSQ_7ScaleInE1ELST_1EEEEEENS4_6LayoutINS5_IJSB_SD_SD_EEENS5_IJSD_NSA_ILi0EEESY_EEEEENS5_IJNS4_10UnderscoreES11_S11_EEEEENS4_23SM90_TMA_LOAD_MULTICASTENS4_14ComposedLayoutINS4_7SwizzleILi3ELi4ELi3EEENS4_18smem_ptr_flag_bitsILi16EEENSW_INS5_IJSI_NSA_ILi8EEEEEENS5_IJSD_SI_EEEEEEEvNS4_8identityES14_NS15_IS17_S19_NSW_INS5_IJS1A_SI_EEENS5_IJSI_SD_EEEEEEEvS1F_EENS_8epilogue10collective6detail29Sm90TmaWarpSpecializedAdapterINS1M_15DefaultEpilogueISK_SM_SM_NS1L_6thread17LinearCombinationISK_Li1EffLNS1Q_9ScaleType4KindE0ELNS_15FloatRoundStyleE2ESK_EENS1_15EpilogueDefaultEEEEEvvEEEEvNT_6ParamsE,@"STO_CUDA_ENTRY STV_DEFAULT"
_ZN7cutlass13device_kernelINS_4gemm6kernel13GemmUniversalIN4cute5tupleIJiiiiEEENS1_10collective13CollectiveMmaINS1_34MainloopSm90TmaGmmaWarpSpecializedILi7ENS5_IJNS4_1CILi2EEENSA_ILi4EEENSA_ILi1EEEEEENS1_35KernelTmaWarpSpecializedCooperativeEEENS5_IJNSA_ILi128EEESH_NSA_ILi64EEEEEENS_6half_tENS5_IJSD_llEEESK_NS5_IJlSD_lEEENS4_8TiledMMAINS4_8MMA_AtomIJNS4_4SM904GMMA26MMA_64x128x16_F32F16F16_SSILNSQ_5MajorE1ELSS_0ELNSQ_7ScaleInE1ELST_1EEEEEENS4_6LayoutINS5_IJSB_SD_SD_EEENS5_IJSD_NSA_ILi0EEESY_EEEEENS5_IJNS4_10UnderscoreES11_S11_EEEEENS4_23SM90_TMA_LOAD_MULTICASTENS4_14ComposedLayoutINS4_7SwizzleILi3ELi4ELi3EEENS4_18smem_ptr_flag_bitsILi16EEENSW_INS5_IJSI_NSA_ILi8EEEEEENS5_IJSD_SI_EEEEEEEvNS4_8identityES14_NS15_IS17_S19_NSW_INS5_IJS1A_SI_EEENS5_IJSI_SD_EEEEEEEvS1F_EENS_8epilogue10collective6detail29Sm90TmaWarpSpecializedAdapterINS1M_15DefaultEpilogueISK_SM_SM_NS1L_6thread17LinearCombinationISK_Li1EffLNS1Q_9ScaleType4KindE0ELNS_15FloatRoundStyleE2ESK_EENS1_15EpilogueDefaultEEEEEvvEEEEvNT_6ParamsE:
[----:B------:R-:W0:Y:S01]  /*0000*/  LDC R1, c[0x0][0x28] ;  /* 0x00000a00ff017b82 */ /* 0x000e220000000800 */
[----:B------:R-:W1:Y:S01]  /*0010*/  S2R R95, SR_TID.X ;  /* 0x00000000005f7919 */ /* 0x000e620000002100 */
[----:B------:R-:W-:Y:S01]  /*0020*/  ELECT P0, URZ, PT ;  /* 0x00000000003f782f */ /* 0x000fe20003800000 */
[----:B------:R-:W-:Y:S01]  /*0030*/  BSSY B0, `(.L_x_0) ;  /* 0x000000f000007945 */ /* 0x000fe20003800000 */
[--C-:B-1----:R-:W-:Y:S02]  /*0040*/  SHF.R.U32.HI R0, RZ, 0x5, R95.reuse ;  /* 0x00000005ff007819 */ /* 0x102fe4000001165f */
[----:B------:R-:W-:-:S03]  /*0050*/  SHF.R.U32.HI R7, RZ, 0x7, R95 ;  /* 0x00000007ff077819 */ /* 0x000fc6000001165f */
[----:B------:R-:W1:Y:S04]  /*0060*/  SHFL.IDX PT, R3, R0, RZ, 0x1f ;  /* 0x00001fff00037589 */ /* 0x000e6800000e0000 */
[----:B------:R2:W3:Y:S01]  /*0070*/  SHFL.IDX PT, R2, R7, RZ, 0x1f ;  /* 0x00001fff07027589 */ /* 0x0004e200000e0000 */
[----:B-1----:R-:W-:-:S13]  /*0080*/  ISETP.NE.OR P0, PT, R3, RZ, !P0 ;  /* 0x000000ff0300720c */ /* 0x002fda0004705670 */
[----:B0-23--:R-:W-:Y:S05]  /*0090*/  @P0 BRA `(.L_x_1) ;  /* 0x0000000000200947 */ /* 0x00dfea0003800000 */
[----:B------:R-:W-:Y:S02]  /*00a0*/  ULDC.64 UR4, c[0x0][0x198] ;  /* 0x0000660000047ab9 */ /* 0x000fe40000000a00 */
[----:B------:R-:W-:Y:S02]  /*00b0*/  UIADD3 UR6, UP0, UR4, 0xf0, URZ ;  /* 0x000000f004067890 */ /* 0x000fe4000ff1e03f */
[----:B------:R-:W-:Y:S02]  /*00c0*/  UIADD3 UR4, UP1, UR4, 0x1f0, URZ ;  /* 0x000001f004047890 */ /* 0x000fe4000ff3e03f */
[----:B------:R-:W-:Y:S02]  /*00d0*/  UIADD3.X UR7, URZ, UR5, URZ, UP0, !UPT ;  /* 0x000000053f077290 */ /* 0x000fe400087fe43f */
[----:B------:R-:W-:-:S07]  /*00e0*/  UIADD3.X UR5, URZ, UR5, URZ, UP1, !UPT ;  /* 0x000000053f057290 */ /* 0x000fce0008ffe43f */
[----:B------:R0:W-:Y:S02]  /*00f0*/  UTMACCTL.PF [UR6] ;  /* 0x00000000060079b9 */ /* 0x0001e40008040000 */
[----:B------:R0:W-:Y:S02]  /*0100*/  UTMACCTL.PF [UR4] ;  /* 0x00000000040079b9 */ /* 0x0001e40008040000 */
[----:B0-----:R-:W-:Y:S01]  /*0110*/  NOP ;  /* 0x0000000000007918 */ /* 0x001fe20000000000 */
.L_x_1:
[----:B------:R-:W-:Y:S05]  /*0120*/  BSYNC B0 ;  /* 0x0000000000007941 */ /* 0x000fea0003800000 */
.L_x_0:
[----:B------:R-:W0:Y:S02]  /*0130*/  SHFL.IDX PT, R5, R0, RZ, 0x1f ;  /* 0x00001fff00057589 */ /* 0x000e2400000e0000 */
[----:B0-----:R-:W-:-:S13]  /*0140*/  ISETP.NE.AND P0, PT, R5, RZ, PT ;  /* 0x000000ff0500720c */ /* 0x001fda0003f05270 */
[----:B------:R-:W-:Y:S05]  /*0150*/  @P0 BRA `(.L_x_2) ;  /* 0x0000000000700947 */ /* 0x000fea0003800000 */
[----:B------:R-:W0:Y:S01]  /*0160*/  S2UR UR8, SR_CgaCtaId ;  /* 0x00000000000879c3 */ /* 0x000e220000008800 */
[----:B------:R-:W-:Y:S01]  /*0170*/  UMOV UR4, 0x400 ;  /* 0x0000040000047882 */ /* 0x000fe20000000000 */
[----:B------:R-:W-:Y:S01]  /*0180*/  UMOV UR5, 0x1 ;  /* 0x0000000100057882 */ /* 0x000fe20000000000 */
[----:B------:R-:W-:Y:S01]  /*0190*/  UMOV UR6, 0xa ;  /* 0x0000000a00067882 */ /* 0x000fe20000000000 */
[----:B------:R-:W-:Y:S01]  /*01a0*/  ELECT P0, URZ, PT ;  /* 0x00000000003f782f */ /* 0x000fe20003800000 */
[----:B------:R-:W-:-:S04]  /*01b0*/  UIADD3 UR6, -UR6, 0x100000, URZ ;  /* 0x0010000006067890 */ /* 0x000fc8000fffe13f */
[----:B------:R-:W-:Y:S02]  /*01c0*/  USHF.L.U32 UR7, UR6, 0xb, URZ ;  /* 0x0000000b06077899 */ /* 0x000fe4000800063f */
[----:B------:R-:W-:Y:S02]  /*01d0*/  USHF.L.U32 UR6, UR6, 0x1, URZ ;  /* 0x0000000106067899 */ /* 0x000fe4000800063f */
[----:B0-----:R-:W-:Y:S02]  /*01e0*/  ULEA UR8, UR8, UR4, 0x18 ;  /* 0x0000000408087291 */ /* 0x001fe4000f8ec03f */
[----:B------:R-:W-:-:S04]  /*01f0*/  UIADD3 UR4, -UR5, 0x100000, URZ ;  /* 0x0010000005047890 */ /* 0x000fc8000fffe13f */
[----:B------:R-:W-:Y:S02]  /*0200*/  USHF.L.U32 UR5, UR4, 0xb, URZ ;  /* 0x0000000b04057899 */ /* 0x000fe4000800063f */
[----:B------:R-:W-:Y:S01]  /*0210*/  USHF.L.U32 UR4, UR4, 0x1, URZ ;  /* 0x0000000104047899 */ /* 0x000fe2000800063f */
[----:B------:R-:W0:Y:S11]  /*0220*/  FENCE.VIEW.ASYNC.S ;  /* 0x00000000000073c6 */ /* 0x000e360000000000 */
[----:B0-----:R0:W1:Y:S01]  /*0230*/  SYNCS.EXCH.64 URZ, [UR8], UR4 ;  /* 0x00000004083f75b2 */ /* 0x0010620008000100 */
[----:B------:R0:W2:Y:S01]  /*0240*/  SYNCS.EXCH.64 URZ, [UR8+0x38], UR6 ;  /* 0x00003806083f75b2 */ /* 0x0000a20008000100 */
[----:B------:R0:W3:Y:S01]  /*0250*/  SYNCS.EXCH.64 URZ, [UR8+0x8], UR4 ;  /* 0x00000804083f75b2 */ /* 0x0000e20008000100 */
[----:B------:R0:W4:Y:S01]  /*0260*/  SYNCS.EXCH.64 URZ, [UR8+0x40], UR6 ;  /* 0x00004006083f75b2 */ /* 0x0001220008000100 */
[----:B------:R0:W0:Y:S01]  /*0270*/  SYNCS.EXCH.64 URZ, [UR8+0x10], UR4 ;  /* 0x00001004083f75b2 */ /* 0x0000220008000100 */
        /* <DEDUP_REMOVED lines=9> */
[----:B------:R-:W-:Y:S01]  /*0310*/  NOP ;  /* 0x0000000000007918 */ /* 0x000fe20000000000 */
.L_x_2:
[----:B------:R-:W-:Y:S01]  /*0320*/  SHF.R.S32.HI R4, RZ, 0x1f, R95 ;  /* 0x0000001fff047819 */ /* 0x000fe2000001145f */
[----:B------:R-:W5:Y:S01]  /*0330*/  SHFL.IDX PT, R0, R0, RZ, 0x1f ;  /* 0x00001fff00007589 */ /* 0x000f6200000e0000 */
[----:B0-----:R-:W0:Y:S01]  /*0340*/  S2UR UR8, SR_CTAID.X ;  /* 0x00000000000879c3 */ /* 0x001e220000002500 */
[----:B------:R-:W-:Y:S02]  /*0350*/  ELECT P0, URZ, PT ;  /* 0x00000000003f782f */ /* 0x000fe40003800000 */
[----:B------:R-:W-:Y:S01]  /*0360*/  LEA.HI R4, R4, R95, RZ, 0x7 ;  /* 0x0000005f04047211 */ /* 0x000fe200078f38ff */
[----:B------:R-:W-:Y:S01]  /*0370*/  ULDC UR4, c[0x0][0x150] ;  /* 0x0000540000047ab9 */ /* 0x000fe20000000800 */
[----:B------:R-:W-:Y:S01]  /*0380*/  SHF.R.S32.HI R6, RZ, 0x1f, R5 ;  /* 0x0000001fff067819 */ /* 0x000fe20000011405 */
[----:B------:R-:W-:Y:S01]  /*0390*/  NOP ;  /* 0x0000000000007918 */ /* 0x000fe20000000000 */
[----:B------:R-:W-:Y:S01]  /*03a0*/  LOP3.LUT R4, R4, 0xffffff80, RZ, 0xc0, !PT ;  /* 0xffffff8004047812 */ /* 0x000fe200078ec0ff */
[----:B------:R-:W-:Y:S01]  /*03b0*/  NOP ;  /* 0x0000000000007918 */ /* 0x000fe20000000000 */
[----:B------:R-:W-:Y:S01]  /*03c0*/  LEA.HI R6, R6, R5, RZ, 0x2 ;  /* 0x0000000506067211 */ /* 0x000fe200078f10ff */
[----:B------:R-:W1:Y:S01]  /*03d0*/  LDC R11, c[0x0][0x144] ;  /* 0x00005100ff0b7b82 */ /* 0x000e620000000800 */
[----:B------:R-:W-:Y:S01]  /*03e0*/  IMAD.MOV.U32 R22, RZ, RZ, 0x1 ;  /* 0x00000001ff167424 */ /* 0x000fe200078e00ff */
[----:B------:R-:W-:Y:S01]  /*03f0*/  ISETP.NE.AND P3, PT, R2, RZ, PT ;  /* 0x000000ff0200720c */ /* 0x000fe20003f65270 */
[----:B------:R-:W-:Y:S01]  /*0400*/  IMAD.IADD R8, R95, 0x1, -R4 ;  /* 0x000000015f087824 */ /* 0x000fe200078e0a04 */
[----:B------:R-:W-:Y:S01]  /*0410*/  LOP3.LUT R6, R6, 0x3ffffffc, RZ, 0xc0, !PT ;  /* 0x3ffffffc06067812 */ /* 0x000fe200078ec0ff */
[----:B------:R-:W2:Y:S03]  /*0420*/  S2R R4, SR_CTAID.Y ;  /* 0x0000000000047919 */ /* 0x000ea60000002600 */
[----:B------:R-:W-:Y:S01]  /*0430*/  SHF.R.S32.HI R9, RZ, 0x1f, R8 ;  /* 0x0000001fff097819 */ /* 0x000fe20000011408 */
[----:B------:R-:W-:Y:S01]  /*0440*/  IMAD.IADD R6, R5, 0x1, -R6 ;  /* 0x0000000105067824 */ /* 0x000fe200078e0a06 */
[----:B------:R-:W3:Y:S02]  /*0450*/  LDC R13, c[0x0][0x140] ;  /* 0x00005000ff0d7b82 */ /* 0x000ee40000000800 */
[----:B------:R-:W-:-:S02]  /*0460*/  LEA.HI R9, R9, R8, RZ, 0x3 ;  /* 0x0000000809097211 */ /* 0x000fc400078f18ff */
[----:B-----5:R-:W-:Y:S02]  /*0470*/  ISETP.NE.OR P0, PT, R0, RZ, !P0 ;  /* 0x000000ff0000720c */ /* 0x020fe40004705670 */
[--C-:B------:R-:W-:Y:S02]  /*0480*/  SHF.R.S32.HI R0, RZ, 0x3, R9.reuse ;  /* 0x00000003ff007819 */ /* 0x100fe40000011409 */
[----:B0-----:R-:W-:Y:S02]  /*0490*/  I2FP.F32.U32 R10, UR8 ;  /* 0x00000008000a7c45 */ /* 0x001fe40008201000 */
[----:B------:R-:W-:-:S03]  /*04a0*/  SHF.R.S32.HI R9, RZ, 0x1f, R9 ;  /* 0x0000001fff097819 */ /* 0x000fc60000011409 */
[----:B------:R-:W-:Y:S01]  /*04b0*/  FMUL R10, R10, UR4 ;  /* 0x000000040a0a7c20 */ /* 0x000fe20008400000 */
[----:B------:R-:W-:Y:S01]  /*04c0*/  LEA.HI R9, R9, R0, RZ, 0x2 ;  /* 0x0000000009097211 */ /* 0x000fe200078f10ff */
[----:B------:R-:W-:Y:S02]  /*04d0*/  ULDC UR4, c[0x0][0x154] ;  /* 0x0000550000047ab9 */ /* 0x000fe40000000800 */
[----:B------:R-:W-:Y:S01]  /*04e0*/  VOTEU.ALL UP0, P0 ;  /* 0x00000000003f7886 */ /* 0x000fe20000000000 */
[----:B------:R-:W-:Y:S01]  /*04f0*/  LOP3.LUT R9, R9, 0xfffffffc, RZ, 0xc0, !PT ;  /* 0xfffffffc09097812 */ /* 0x000fe200078ec0ff */
[----:B------:R-:W0:Y:S01]  /*0500*/  F2I.U32.TRUNC.NTZ R10, R10 ;  /* 0x0000000a000a7305 */ /* 0x000e22000020f000 */
[----:B------:R-:W-:Y:S02]  /*0510*/  VOTEU.ALL UP1, P0 ;  /* 0x00000000003f7886 */ /* 0x000fe40000020000 */
[----:B------:R-:W5:Y:S01]  /*0520*/  @!UP0 S2UR UR7, SR_CgaCtaId ;  /* 0x00000000000789c3 */ /* 0x000f620000008800 */
[----:B------:R-:W-:Y:S01]  /*0530*/  IMAD.IADD R9, R0, 0x1, -R9 ;  /* 0x0000000100097824 */ /* 0x000fe200078e0a09 */
[----:B------:R-:W-:Y:S01]  /*0540*/  SHF.R.S32.HI R0, RZ, 0x1f, R3 ;  /* 0x0000001fff007819 */ /* 0x000fe20000011403 */
[----:B------:R-:W-:Y:S01]  /*0550*/  @!UP0 UMOV UR6, 0x400 ;  /* 0x0000040000068882 */ /* 0x000fe20000000000 */
[----:B---3--:R-:W-:Y:S01]  /*0560*/  ISETP.EQ.U32.AND P2, PT, R13, 0x1, PT ;  /* 0x000000010d00780c */ /* 0x008fe20003f42070 */
[----:B------:R-:W-:Y:S01]  /*0570*/  IMAD R19, R6, 0x4, R9 ;  /* 0x0000000406137824 */ /* 0x000fe200078e0209 */
[----:B--2---:R-:W-:-:S02]  /*0580*/  I2FP.F32.U32 R12, R4 ;  /* 0x00000004000c7245 */ /* 0x004fc40000201000 */
[----:B------:R-:W2:Y:S01]  /*0590*/  LDC R9, c[0x0][0x148] ;  /* 0x00005200ff097b82 */ /* 0x000ea20000000800 */
[----:B------:R-:W-:Y:S02]  /*05a0*/  LEA.HI R0, R0, R3, RZ, 0x2 ;  /* 0x0000000300007211 */ /* 0x000fe400078f10ff */
[----:B------:R-:W-:Y:S01]  /*05b0*/  LEA.HI R6, R19, R19, RZ, 0x1 ;  /* 0x0000001313067211 */ /* 0x000fe200078f08ff */
[----:B0-----:R-:W-:Y:S02]  /*05c0*/  IMAD.MOV R14, RZ, RZ, -R10 ;  /* 0x000000ffff0e7224 */ /* 0x001fe400078e0a0a */
[----:B------:R-:W-:Y:S01]  /*05d0*/  FMUL R12, R12, UR4 ;  /* 0x000000040c0c7c20 */ /* 0x000fe20008400000 */
[----:B------:R-:W-:Y:S01]  /*05e0*/  LOP3.LUT R0, R0, 0xfffffffc, RZ, 0xc0, !PT ;  /* 0xfffffffc00007812 */ /* 0x000fe200078ec0ff */
[----:B------:R-:W-:Y:S01]  /*05f0*/  UMOV UR4, 0x20 ;  /* 0x0000002000047882 */ /* 0x000fe20000000000 */
[----:B------:R-:W-:Y:S01]  /*0600*/  LOP3.LUT R10, R6, 0xfffffffe, RZ, 0xc0, !PT ;  /* 0xfffffffe060a7812 */ /* 0x000fe200078ec0ff */
[----:B-1----:R-:W-:Y:S01]  /*0610*/  IMAD R6, R11, R14, UR8 ;  /* 0x000000080b067e24 */ /* 0x002fe2000f8e020e */
[----:B------:R-:W-:-:S04]  /*0620*/  @!UP0 UIADD3 UR4, -UR4, 0x100000, URZ ;  /* 0x0010000004048890 */ /* 0x000fc8000fffe13f */
[----:B------:R-:W-:Y:S02]  /*0630*/  @!UP0 USHF.L.U32 UR5, UR4, 0xb, URZ ;  /* 0x0000000b04058899 */ /* 0x000fe4000800063f */
[----:B------:R-:W-:Y:S01]  /*0640*/  @!UP0 USHF.L.U32 UR4, UR4, 0x1, URZ ;  /* 0x0000000104048899 */ /* 0x000fe2000800063f */
[----:B------:R-:W0:Y:S01]  /*0650*/  F2I.U32.TRUNC.NTZ R12, R12 ;  /* 0x0000000c000c7305 */ /* 0x000e22000020f000 */
[----:B------:R-:W-:Y:S02]  /*0660*/  IMAD.IADD R3, R3, 0x1, -R0 ;  /* 0x0000000103037824 */ /* 0x000fe400078e0a00 */
[C---:B------:R-:W-:Y:S02]  /*0670*/  IMAD.IADD R11, R19.reuse, 0x1, -R10 ;  /* 0x00000001130b7824 */ /* 0x040fe400078e0a0a */
[----:B------:R-:W-:Y:S01]  /*0680*/  IMAD.SHL.U32 R10, R19, 0x4, RZ ;  /* 0x00000004130a7824 */ /* 0x000fe200078e00ff */
[----:B-----5:R-:W-:Y:S01]  /*0690*/  @!UP0 ULEA UR6, UR7, UR6, 0x18 ;  /* 0x0000000607068291 */ /* 0x020fe2000f8ec03f */
[----:B------:R-:W-:Y:S01]  /*06a0*/  ISETP.NE.AND P1, PT, R3, 0x3, PT ;  /* 0x000000030300780c */ /* 0x000fe20003f25270 */
[----:B------:R-:W-:Y:S01]  /*06b0*/  VOTEU.ALL UP0, P0 ;  /* 0x00000000003f7886 */ /* 0x000fe20000000000 */
[----:B------:R-:W-:-:S02]  /*06c0*/  ISETP.NE.AND P4, PT, R11, R6, PT ;  /* 0x000000060b00720c */ /* 0x000fc40003f85270 */
[----:B------:R-:W-:Y:S02]  /*06d0*/  LOP3.LUT R19, R19, 0xc, R10, 0x78, !PT ;  /* 0x0000000c13137812 */ /* 0x000fe400078e780a */
[----:B------:R-:W-:Y:S01]  /*06e0*/  LOP3.LUT P0, RZ, R8, 0x7, RZ, 0xc0, !PT ;  /* 0x0000000708ff7812 */ /* 0x000fe2000780c0ff */
[C---:B------:R-:W-:Y:S01]  /*06f0*/  VIADD R8, R2.reuse, 0xffffffff ;  /* 0xffffffff02087836 */ /* 0x040fe20000000000 */
[----:B------:R-:W-:Y:S01]  /*0700*/  ISETP.EQ.OR P1, PT, R3, RZ, !P1 ;  /* 0x000000ff0300720c */ /* 0x000fe20004f22670 */
[----:B0-----:R-:W-:Y:S01]  /*0710*/  IMAD.MOV R23, RZ, RZ, -R12 ;  /* 0x000000ffff177224 */ /* 0x001fe200078e0a0c */
[----:B------:R-:W-:Y:S01]  /*0720*/  ISETP.LT.U32.AND P0, PT, R19, 0x8, !P0 ;  /* 0x000000081300780c */ /* 0x000fe20004701070 */
[----:B------:R-:W0:Y:S02]  /*0730*/  FENCE.VIEW.ASYNC.S ;  /* 0x00000000000073c6 */ /* 0x000e240000000000 */
[----:B0-----:R0:W1:Y:S01]  /*0740*/  @!UP0 SYNCS.EXCH.64 URZ, [UR6+0x80], UR4 ;  /* 0x00008004063f85b2 */ /* 0x0010620008000100 */
[----:B------:R-:W-:Y:S01]  /*0750*/  ISETP.EQ.AND P1, PT, R2, RZ, P1 ;  /* 0x000000ff0200720c */ /* 0x000fe20000f22270 */
[----:B--2---:R-:W-:Y:S01]  /*0760*/  IMAD R11, R9, R23, R4 ;  /* 0x00000017090b7224 */ /* 0x004fe200078e0204 */
[----:B------:R-:W-:-:S02]  /*0770*/  ISETP.GE.U32.AND P6, PT, R8, 0x2, PT ;  /* 0x000000020800780c */ /* 0x000fc40003fc6070 */
[----:B------:R-:W-:Y:S02]  /*0780*/  @P4 LEA.HI R0, R19, R19, RZ, 0x1 ;  /* 0x0000001313004211 */ /* 0x000fe400078f08ff */
[----:B------:R-:W-:Y:S02]  /*0790*/  SEL R18, RZ, 0x1, !P1 ;  /* 0x00000001ff127807 */ /* 0x000fe40004800000 */
[----:B------:R-:W-:Y:S02]  /*07a0*/  @P4 SHF.R.S32.HI R0, RZ, 0x1, R0 ;  /* 0x00000001ff004819 */ /* 0x000fe40000011400 */
[----:B------:R-:W-:Y:S02]  /*07b0*/  SEL R18, R18, 0x2, P6 ;  /* 0x0000000212127807 */ /* 0x000fe40003000000 */
[----:B------:R-:W-:Y:S02]  /*07c0*/  @P4 ISETP.NE.AND P5, PT, R0, R11, PT ;  /* 0x0000000b0000420c */ /* 0x000fe40003fa5270 */
[----:B------:R-:W-:Y:S01]  /*07d0*/  SEL R11, RZ, 0x1, !P0 ;  /* 0x00000001ff0b7807 */ /* 0x000fe20004000000 */
[----:B------:R0:W2:Y:S01]  /*07e0*/  @!UP1 SYNCS.EXCH.64 URZ, [UR6+0x88], UR4 ;  /* 0x00008804063f95b2 */ /* 0x0000a20008000100 */
[----:B------:R-:W-:Y:S01]  /*07f0*/  @P4 SEL R22, RZ, 0x1, P5 ;  /* 0x00000001ff164807 */ /* 0x000fe20002800000 */
[----:B------:R-:W-:Y:S01]  /*0800*/  NOP ;  /* 0x0000000000007918 */ /* 0x000fe20000000000 */
[----:B------:R-:W-:-:S02]  /*0810*/  LOP3.LUT R0, R95, 0x7f, RZ, 0xc0, !PT ;  /* 0x0000007f5f007812 */ /* 0x000fc400078ec0ff */
[----:B------:R-:W-:Y:S01]  /*0820*/  LOP3.LUT R22, R22, R11, RZ, 0xc0, !PT ;  /* 0x0000000b16167212 */ /* 0x000fe200078ec0ff */
[----:B01----:R-:W-:Y:S06]  /*0830*/  @!P2 BRA `(.L_x_3) ;  /* 0x000000000008a947 */ /* 0x003fec0003800000 */
[----:B--2-4-:R-:W-:Y:S01]  /*0840*/  UCGABAR_ARV ;  /* 0x00000000000079c7 */ /* 0x014fe20008000000 */
[----:B------:R-:W-:Y:S05]  /*0850*/  BRA `(.L_x_4) ;  /* 0x0000000000047947 */ /* 0x000fea0003800000 */
.L_x_3:
[----:B--2-4-:R-:W-:Y:S01]  /*0860*/  NOP ;  /* 0x0000000000007918 */ /* 0x014fe20000000000 */
.L_x_4:
[----:B------:R-:W0:Y:S01]  /*0870*/  LDC R2, c[0x0][0x65c] ;  /* 0x00019700ff027b82 */ /* 0x000e220000000800 */
[----:B------:R-:W-:Y:S02]  /*0880*/  IMAD.U32 R10, RZ, RZ, UR8 ;  /* 0x00000008ff0a7e24 */ /* 0x000fe4000f8e00ff */
[----:B------:R-:W-:Y:S01]  /*0890*/  IMAD.MOV.U32 R11, RZ, RZ, RZ ;  /* 0x000000ffff0b7224 */ /* 0x000fe200078e00ff */
[----:B0-----:R-:W-:-:S04]  /*08a0*/  ISETP.NE.AND P1, PT, R2, 0x1, PT ;  /* 0x000000010200780c */ /* 0x001fc80003f25270 */
[----:B------:R-:W-:-:S09]  /*08b0*/  P2R R5, PR, RZ, 0x2 ;  /* 0x00000002ff057803 */ /* 0x000fd20000000000 */
[----:B------:R-:W0:Y:S01]  /*08c0*/  @P1 LDC R17, c[0x0][0x10] ;  /* 0x00000400ff111b82 */ /* 0x000e220000000800 */
[----:B------:R-:W-:Y:S02]  /*08d0*/  @P1 IMAD.MOV.U32 R5, RZ, RZ, RZ ;  /* 0x000000ffff051224 */ /* 0x000fe400078e00ff */
[----:B------:R-:W-:-:S05]  /*08e0*/  @P1 IMAD.MOV.U32 R15, RZ, RZ, RZ ;  /* 0x000000ffff0f1224 */ /* 0x000fca00078e00ff */
[----:B------:R-:W1:Y:S01]  /*08f0*/  @!P1 LDC R13, c[0x0][0xc] ;  /* 0x00000300ff0d9b82 */ /* 0x000e620000000800 */
[----:B------:R-:W-:Y:S01]  /*0900*/  ULDC UR4, c[0x0][0xc] ;  /* 0x0000030000047ab9 */ /* 0x000fe20000000800 */
[----:B------:R-:W-:Y:S01]  /*0910*/  ULDC UR5, c[0x0][0x10] ;  /* 0x0000040000057ab9 */ /* 0x000fe20000000800 */
[----:B------:R-:W-:Y:S01]  /*0920*/  ULDC UR6, c[0x0][0x14] ;  /* 0x0000050000067ab9 */ /* 0x000fe20000000800 */
[----:B------:R-:W-:-:S04]  /*0930*/  UIMAD.WIDE.U32 UR4, UR4, UR5, URZ ;  /* 0x00000005040472a5 */ /* 0x000fc8000f8e003f */
[----:B------:R-:W-:Y:S02]  /*0940*/  UIMAD.WIDE.U32 UR36, UR4, UR6, URZ ;  /* 0x00000006042472a5 */ /* 0x000fe4000f8e003f */
[----:B------:R-:W-:-:S04]  /*0950*/  UIMAD UR42, UR5, UR6, URZ ;  /* 0x00000006052a72a4 */ /* 0x000fc8000f8e023f */
[----:B------:R-:W-:Y:S01]  /*0960*/  UIADD3 UR42, UR37, UR42, URZ ;  /* 0x0000002a252a7290 */ /* 0x000fe2000fffe03f */
[----:B0-----:R-:W-:-:S04]  /*0970*/  @P1 IMAD.WIDE.U32 R16, R17, UR8, R4 ;  /* 0x0000000811101c25 */ /* 0x001fc8000f8e0004 */
[----:B------:R-:W-:Y:S02]  /*0980*/  @P1 IMAD.IADD R17, R17, 0x1, R15 ;  /* 0x0000000111111824 */ /* 0x000fe400078e020f */
[----:B-1----:R-:W-:-:S04]  /*0990*/  @!P1 IMAD.WIDE.U32 R10, R4, R13, R10 ;  /* 0x0000000d040a9225 */ /* 0x002fc800078e000a */
[----:B------:R-:W-:Y:S02]  /*09a0*/  @!P1 IMAD.MOV.U32 R16, RZ, RZ, R10 ;  /* 0x000000ffff109224 */ /* 0x000fe400078e000a */
[----:B------:R-:W-:Y:S01]  /*09b0*/  @!P1 IMAD.MOV.U32 R17, RZ, RZ, R11 ;  /* 0x000000ffff119224 */ /* 0x000fe200078e000b */
[----:B------:R-:W-:Y:S06]  /*09c0*/  @!P2 BRA `(.L_x_5) ;  /* 0x00000000000ca947 */ /* 0x000fec0003800000 */
[----:B------:R-:W-:Y:S01]  /*09d0*/  UCGABAR_WAIT ;  /* 0x0000000000007dc7 */ /* 0x000fe20008000000 */
[----:B------:R-:W-:Y:S01]  /*09e0*/  CCTL.IVALL ;  /* 0x00000000ff00798f */ /* 0x000fe20002000000 */
[----:B------:R-:W-:Y:S05]  /*09f0*/  BRA `(.L_x_6) ;  /* 0x0000000000047947 */ /* 0x000fea0003800000 */
.L_x_5:
[----:B------:R-:W-:Y:S06]  /*0a00*/  BAR.SYNC.DEFER_BLOCKING 0x0 ;  /* 0x0000000000007b1d */ /* 0x000fec0000010000 */
.L_x_6:
[----:B------:R-:W-:Y:S05]  /*0a10*/  @!P3 BRA `(.L_x_7) ;  /* 0x0000005c00c0b947 */ /* 0x000fea0003800000 */
[----:B------:R-:W-:-:S13]  /*0a20*/  ISETP.GT.U32.AND P0, PT, R8, 0x1, PT ;  /* 0x000000010800780c */ /* 0x000fda0003f04070 */
[----:B------:R-:W-:Y:S05]  /*0a30*/  @P0 EXIT ;  /* 0x000000000000094d */ /* 0x000fea0003800000 */
[----:B------:R-:W-:Y:S01]  /*0a40*/  ULDC.64 UR4, c[0x0][0x650] ;  /* 0x0001940000047ab9 */ /* 0x000fe20000000a00 */
[----:B------:R-:W-:Y:S01]  /*0a50*/  PRMT R3, RZ, 0x7610, R3 ;  /* 0x00007610ff037816 */ /* 0x000fe20000000003 */
[----:B------:R-:W-:Y:S01]  /*0a60*/  IMAD.MOV.U32 R103, RZ, RZ, -0x1 ;  /* 0xffffffffff677424 */ /* 0x000fe200078e00ff */
[----:B------:R-:W-:Y:S01]  /*0a70*/  ISETP.GE.U32.AND P0, PT, R16, UR4, PT ;  /* 0x0000000410007c0c */ /* 0x000fe2000bf06070 */
[----:B------:R-:W-:Y:S02]  /*0a80*/  IMAD.MOV.U32 R100, RZ, RZ, -0x1 ;  /* 0xffffffffff647424 */ /* 0x000fe400078e00ff */
[----:B------:R-:W-:Y:S01]  /*0a90*/  IMAD.MOV.U32 R101, RZ, RZ, -0x1 ;  /* 0xffffffffff657424 */ /* 0x000fe200078e00ff */
[----:B------:R-:W-:-:S13]  /*0aa0*/  ISETP.GE.U32.AND.EX P0, PT, R17, UR5, PT, P0 ;  /* 0x0000000511007c0c */ /* 0x000fda000bf06100 */
[----:B------:R-:W-:Y:S05]  /*0ab0*/  @P0 BRA `(.L_x_8) ;  /* 0x0000000400280947 */ /* 0x000fea0003800000 */
[----:B------:R-:W0:Y:S01]  /*0ac0*/  LDC.64 R24, c[0x0][0x628] ;  /* 0x00018a00ff187b82 */ /* 0x000e220000000a00 */
[----:B------:R-:W-:Y:S02]  /*0ad0*/  IMAD.MOV.U32 R10, RZ, RZ, R16 ;  /* 0x000000ffff0a7224 */ /* 0x000fe400078e0010 */
[----:B------:R-:W-:-:S05]  /*0ae0*/  IMAD.MOV.U32 R11, RZ, RZ, R17 ;  /* 0x000000ffff0b7224 */ /* 0x000fca00078e0011 */
[----:B------:R-:W1:Y:S08]  /*0af0*/  LDC R8, c[0x0][0x630] ;  /* 0x00018c00ff087b82 */ /* 0x000e700000000800 */
[----:B------:R-:W2:Y:S01]  /*0b00*/  LDC.64 R26, c[0x0][0x620] ;  /* 0x00018800ff1a7b82 */ /* 0x000ea20000000a00 */
[----:B0-----:R-:W-:-:S04]  /*0b10*/  ISETP.NE.U32.AND P0, PT, R24, RZ, PT ;  /* 0x000000ff1800720c */ /* 0x001fc80003f05070 */
[----:B------:R-:W-:-:S13]  /*0b20*/  ISETP.NE.AND.EX P0, PT, R25, RZ, PT, P0 ;  /* 0x000000ff1900720c */ /* 0x000fda0003f05300 */
[----:B-12---:R-:W-:Y:S05]  /*0b30*/  @!P0 BRA `(.L_x_9) ;  /* 0x0000000000288947 */ /* 0x006fea0003800000 */
[----:B------:R-:W0:Y:S02]  /*0b40*/  LDC R3, c[0x0][0x634] ;  /* 0x00018d00ff037b82 */ /* 0x000e240000000800 */
[----:B0-----:R-:W-:-:S05]  /*0b50*/  IADD3 R3, P0, R16, R3, RZ ;  /* 0x0000000310037210 */ /* 0x001fca0007f1e0ff */
[----:B------:R-:W-:-:S04]  /*0b60*/  IMAD.X R21, RZ, RZ, R17, P0 ;  /* 0x000000ffff157224 */ /* 0x000fc800000e0611 */
[----:B------:R-:W-:-:S04]  /*0b70*/  IMAD.WIDE.U32 R10, R21, R24, RZ ;  /* 0x00000018150a7225 */ /* 0x000fc800078e00ff */
[----:B------:R-:W-:-:S04]  /*0b80*/  IMAD.WIDE.U32 R12, P0, R3, R25, R10 ;  /* 0x00000019030c7225 */ /* 0x000fc8000780000a */
[----:B------:R-:W-:-:S04]  /*0b90*/  IMAD.WIDE.U32 R10, R3, R24, RZ ;  /* 0x00000018030a7225 */ /* 0x000fc800078e00ff */
[----:B------:R-:W-:Y:S01]  /*0ba0*/  IMAD.X R15, RZ, RZ, RZ, P0 ;  /* 0x000000ffff0f7224 */ /* 0x000fe200000e06ff */
[----:B------:R-:W-:Y:S01]  /*0bb0*/  IADD3 RZ, P0, R11, R12, RZ ;  /* 0x0000000c0bff7210 */ /* 0x000fe20007f1e0ff */
[----:B------:R-:W-:-:S04]  /*0bc0*/  IMAD.MOV.U32 R14, RZ, RZ, R13 ;  /* 0x000000ffff0e7224 */ /* 0x000fc800078e000d */
[----:B------:R-:W-:-:S08]  /*0bd0*/  IMAD.WIDE.U32.X R10, R21, R25, R14, P0 ;  /* 0x00000019150a7225 */ /* 0x000fd000000e040e */
.L_x_9:
[----:B------:R-:W0:Y:S01]  /*0be0*/  LDC.64 R30, c[0x0][0x640] ;  /* 0x00019000ff1e7b82 */ /* 0x000e220000000a00 */
[-CC-:B------:R-:W-:Y:S01]  /*0bf0*/  SHF.R.U64 R101, R10, R8.reuse, R11.reuse ;  /* 0x000000080a657219 */ /* 0x180fe2000000120b */
[----:B------:R-:W-:Y:S01]  /*0c00*/  IMAD R29, R9, R23, R4 ;  /* 0x00000017091d7224 */ /* 0x000fe200078e0204 */
[----:B------:R-:W-:Y:S01]  /*0c10*/  SHF.R.U32.HI R3, RZ, R8, R11 ;  /* 0x00000008ff037219 */ /* 0x000fe2000001160b */
[----:B------:R-:W-:Y:S01]  /*0c20*/  IMAD.MOV.U32 R23, RZ, RZ, 0x1 ;  /* 0x00000001ff177424 */ /* 0x000fe200078e00ff */
[----:B------:R-:W-:-:S03]  /*0c30*/  IADD3 R5, P0, RZ, -R101, RZ ;  /* 0x80000065ff057210 */ /* 0x000fc60007f1e0ff */
[----:B------:R-:W1:Y:S02]  /*0c40*/  LDC R12, c[0x0][0x618] ;  /* 0x00018600ff0c7b82 */ /* 0x000e640000000800 */
[----:B------:R-:W-:Y:S02]  /*0c50*/  IMAD.X R3, RZ, RZ, ~R3, P0 ;  /* 0x000000ffff037224 */ /* 0x000fe400000e0e03 */
[----:B------:R-:W-:-:S04]  /*0c60*/  IMAD.WIDE.U32 R10, R5, R26, R16 ;  /* 0x0000001a050a7225 */ /* 0x000fc800078e0010 */
[----:B------:R-:W2:Y:S01]  /*0c70*/  LDC R20, c[0x0][0x608] ;  /* 0x00018200ff147b82 */ /* 0x000ea20000000800 */
[----:B------:R-:W-:Y:S02]  /*0c80*/  IMAD R8, R3, R26, RZ ;  /* 0x0000001a03087224 */ /* 0x000fe400078e02ff */
[----:B------:R-:W-:Y:S02]  /*0c90*/  IMAD.MOV.U32 R3, RZ, RZ, -0x1 ;  /* 0xffffffffff037424 */ /* 0x000fe400078e00ff */
[----:B------:R-:W-:-:S03]  /*0ca0*/  IMAD R5, R5, R27, R8 ;  /* 0x0000001b05057224 */ /* 0x000fc600078e0208 */
[----:B------:R-:W3:Y:S01]  /*0cb0*/  LDC R28, c[0x0][0x658] ;  /* 0x00019600ff1c7b82 */ /* 0x000ee20000000800 */
[----:B------:R-:W-:Y:S01]  /*0cc0*/  IMAD.IADD R5, R11, 0x1, R5 ;  /* 0x000000010b057824 */ /* 0x000fe200078e0205 */
[----:B0-----:R-:W-:-:S04]  /*0cd0*/  ISETP.NE.U32.AND P0, PT, R30, RZ, PT ;  /* 0x000000ff1e00720c */ /* 0x001fc80003f05070 */
[----:B------:R-:W-:Y:S02]  /*0ce0*/  ISETP.NE.AND.EX P0, PT, R31, RZ, PT, P0 ;  /* 0x000000ff1f00720c */ /* 0x000fe40003f05300 */
[----:B------:R-:W0:Y:S01]  /*0cf0*/  LDC R24, c[0x0][0x600] ;  /* 0x00018000ff187b82 */ /* 0x000e220000000800 */
[-CC-:B-1----:R-:W-:Y:S02]  /*0d00*/  SHF.R.U64 R14, R10, R12.reuse, R5.reuse ;  /* 0x0000000c0a0e7219 */ /* 0x182fe40000001205 */
[----:B------:R-:W-:-:S05]  /*0d10*/  SHF.R.U32.HI R5, RZ, R12, R5 ;  /* 0x0000000cff057219 */ /* 0x000fca0000011605 */
[----:B------:R-:W1:Y:S01]  /*0d20*/  LDC R15, c[0x0][0x648] ;  /* 0x00019200ff0f7b82 */ /* 0x000e620000000800 */
[-CC-:B--2---:R-:W-:Y:S02]  /*0d30*/  SHF.R.U64 R27, R14, R20.reuse, R5.reuse ;  /* 0x000000140e1b7219 */ /* 0x184fe40000001205 */
[----:B------:R-:W-:-:S05]  /*0d40*/  SHF.R.U32.HI R5, RZ, R20, R5 ;  /* 0x00000014ff057219 */ /* 0x000fca0000011605 */
[----:B------:R-:W2:Y:S01]  /*0d50*/  LDC R21, c[0x0][0x638] ;  /* 0x00018e00ff157b82 */ /* 0x000ea20000000800 */
[-CC-:B---3--:R-:W-:Y:S02]  /*0d60*/  SHF.R.U64 R20, R27, R28.reuse, R5.reuse ;  /* 0x0000001c1b147219 */ /* 0x188fe40000001205 */
[-C--:B------:R-:W-:Y:S02]  /*0d70*/  SHF.L.U32 R3, R3, R28.reuse, RZ ;  /* 0x0000001c03037219 */ /* 0x080fe400000006ff */
[----:B------:R-:W-:Y:S01]  /*0d80*/  SHF.R.U32.HI R5, RZ, R28, R5 ;  /* 0x0000001cff057219 */ /* 0x000fe20000011605 */
[----:B------:R-:W-:Y:S01]  /*0d90*/  IMAD.MOV.U32 R4, RZ, RZ, R20 ;  /* 0x000000ffff047224 */ /* 0x000fe200078e0014 */
[----:B------:R-:W-:Y:S01]  /*0da0*/  LOP3.LUT R12, RZ, R3, RZ, 0x33, !PT ;  /* 0x00000003ff0c7212 */ /* 0x000fe200078e33ff */
[----:B------:R-:W3:Y:S01]  /*0db0*/  LDC R25, c[0x0][0x610] ;  /* 0x00018400ff197b82 */ /* 0x000ee20000000800 */
[----:B------:R-:W-:Y:S05]  /*0dc0*/  @!P0 BRA `(.L_x_10) ;  /* 0x0000000000288947 */ /* 0x000fea0003800000 */
[----:B------:R-:W4:Y:S02]  /*0dd0*/  LDC R3, c[0x0][0x64c] ;  /* 0x00019300ff037b82 */ /* 0x000f240000000800 */
[----:B----4-:R-:W-:-:S05]  /*0de0*/  IADD3 R3, P0, R20, R3, RZ ;  /* 0x0000000314037210 */ /* 0x010fca0007f1e0ff */
        /* <DEDUP_REMOVED lines=8> */
.L_x_10:
[----:B-1----:R-:W-:Y:S01]  /*0e70*/  SHF.R.U64 R4, R4, R15, R5 ;  /* 0x0000000f04047219 */ /* 0x002fe20000001205 */
[----:B0-----:R-:W-:Y:S01]  /*0e80*/  VIADD R5, R24, 0xffffffff ;  /* 0xffffffff18057836 */ /* 0x001fe20000000000 */
[----:B------:R-:W-:Y:S02]  /*0e90*/  SHF.L.U32 R3, R23, R28, RZ ;  /* 0x0000001c17037219 */ /* 0x000fe400000006ff */
[----:B------:R-:W-:Y:S01]  /*0ea0*/  LOP3.LUT R12, R27, R12, RZ, 0xc0, !PT ;  /* 0x0000000c1b0c7212 */ /* 0x000fe200078ec0ff */
[----:B------:R-:W-:Y:S01]  /*0eb0*/  IMAD.MOV R8, RZ, RZ, -R4 ;  /* 0x000000ffff087224 */ /* 0x000fe200078e0a04 */
[----:B------:R-:W-:Y:S02]  /*0ec0*/  SEL R6, R6, R29, !P1 ;  /* 0x0000001d06067207 */ /* 0x000fe40004800000 */
[----:B------:R-:W-:Y:S01]  /*0ed0*/  LOP3.LUT R5, R14, R5, RZ, 0xc0, !PT ;  /* 0x000000050e057212 */ /* 0x000fe200078ec0ff */
[----:B------:R-:W-:Y:S02]  /*0ee0*/  IMAD R9, R3, R4, R12 ;  /* 0x0000000403097224 */ /* 0x000fe400078e020c */
[----:B--2---:R-:W-:-:S02]  /*0ef0*/  IMAD R3, R8, R21, R20 ;  /* 0x0000001508037224 */ /* 0x004fc400078e0214 */
[----:B---3--:R-:W-:Y:S02]  /*0f00*/  IMAD R6, R9, R25, R6 ;  /* 0x0000001909067224 */ /* 0x008fe400078e0206 */
[----:B------:R-:W-:Y:S02]  /*0f10*/  IMAD R103, R3, R24, R5 ;  /* 0x0000001803677224 */ /* 0x000fe400078e0205 */
[----:B------:R-:W-:-:S03]  /*0f20*/  IMAD.MOV.U32 R4, RZ, RZ, 0x1 ;  /* 0x00000001ff047424 */ /* 0x000fc600078e00ff */
[----:B------:R-:W-:Y:S02]  /*0f30*/  SEL R100, R103, R6, !P1 ;  /* 0x0000000667647207 */ /* 0x000fe40004800000 */
[----:B------:R-:W-:Y:S02]  /*0f40*/  PRMT R3, R4, 0x7610, R3 ;  /* 0x0000761004037816 */ /* 0x000fe40000000003 */
[----:B------:R-:W-:-:S07]  /*0f50*/  SEL R103, R6, R103, !P1 ;  /* 0x0000006706677207 */ /* 0x000fce0004800000 */
.L_x_8:
[----:B------:R-:W-:-:S08]  /*0f60*/  NOP ;  /* 0x0000000000007918 */ /* 0x000fd00000000000 */
[----:B------:R-:W0:Y:S02]  /*0f70*/  USETMAXREG.TRY_ALLOC.CTAPOOL UP0, 0xe8 ;  /* 0x000000e8000079c8 */ /* 0x000e240008000600 */
[----:B0-----:R-:W-:-:S13]  /*0f80*/  PLOP3.LUT P0, PT, PT, PT, UP0, 0x80, 0x0 ;  /* 0x000000000000781c */ /* 0x001fda0003f0f008 */
[----:B------:R-:W-:Y:S05]  /*0f90*/  @!P0 BRA `(.L_x_8) ;  /* 0xfffffffc00f08947 */ /* 0x000fea000383ffff */
[----:B------:R-:W-:Y:S01]  /*0fa0*/  ULDC.64 UR4, c[0x0][0x598] ;  /* 0x0001660000047ab9 */ /* 0x000fe20000000a00 */
[----:B------:R-:W-:Y:S01]  /*0fb0*/  ULDC.64 UR38, c[0x0][0x208] ;  /* 0x0000820000267ab9 */ /* 0x000fe20000000a00 */
[----:B------:R-:W-:-:S04]  /*0fc0*/  ISETP.NE.U32.AND P0, PT, RZ, UR4, PT ;  /* 0x00000004ff007c0c */ /* 0x000fc8000bf05070 */
[----:B------:R-:W-:-:S13]  /*0fd0*/  ISETP.NE.AND.EX P0, PT, RZ, UR5, PT, P0 ;  /* 0x00000005ff007c0c */ /* 0x000fda000bf05300 */
[----:B------:R-:W-:Y:S05]  /*0fe0*/  @!P0 BRA `(.L_x_11) ;  /* 0x00000000001c8947 */ /* 0x000fea0003800000 */
[----:B------:R-:W0:Y:S02]  /*0ff0*/  LDC.64 R4, c[0x0][0x598] ;  /* 0x00016600ff047b82 */ /* 0x000e240000000a00 */
[----:B0-----:R-:W2:Y:S02]  /*1000*/  LDG.E.64 R4, desc[UR38][R4.64] ;  /* 0x0000002604047981 */ /* 0x001ea4000c1e1b00 */
[----:B--2---:R-:W-:-:S04]  /*1010*/  ISETP.NE.U32.AND P0, PT, R4, RZ, PT ;  /* 0x000000ff0400720c */ /* 0x004fc80003f05070 */
[----:B------:R-:W-:-:S13]  /*1020*/  ISETP.NE.AND.EX P0, PT, R5, RZ, PT, P0 ;  /* 0x000000ff0500720c */ /* 0x000fda0003f05300 */
[----:B------:R-:W-:Y:S05]  /*1030*/  @!P0 BRA `(.L_x_11) ;  /* 0x0000000000088947 */ /* 0x000fea0003800000 */
[----:B------:R0:W5:Y:S01]  /*1040*/  LD.E R23, desc[UR38][R4.64] ;  /* 0x0000002604177980 */ /* 0x000162000c101900 */
[----:B------:R-:W-:Y:S05]  /*1050*/  BRA `(.L_x_12) ;  /* 0x0000000000247947 */ /* 0x000fea0003800000 */
.L_x_11:
[----:B------:R-:W-:Y:S02]  /*1060*/  ULDC.64 UR4, c[0x0][0x588] ;  /* 0x0001620000047ab9 */ /* 0x000fe40000000a00 */
[----:B------:R-:W-:-:S04]  /*1070*/  ISETP.NE.U32.AND P0, PT, RZ, UR4, PT ;  /* 0x00000004ff007c0c */ /* 0x000fc8000bf05070 */
[----:B------:R-:W-:-:S13]  /*1080*/  ISETP.NE.AND.EX P0, PT, RZ, UR5, PT, P0 ;  /* 0x00000005ff007c0c */ /* 0x000fda000bf05300 */
[----:B------:R-:W-:Y:S05]  /*1090*/  @!P0 BRA `(.L_x_13) ;  /* 0x00000000000c8947 */ /* 0x000fea0003800000 */
[----:B------:R-:W0:Y:S02]  /*10a0*/  LDC.64 R4, c[0x0][0x588] ;  /* 0x00016200ff047b82 */ /* 0x000e240000000a00 */
[----:B0-----:R1:W5:Y:S01]  /*10b0*/  LDG.E R23, desc[UR38][R4.64] ;  /* 0x0000002604177981 */ /* 0x001362000c1e1900 */
[----:B------:R-:W-:Y:S05]  /*10c0*/  BRA `(.L_x_12) ;  /* 0x0000000000087947 */ /* 0x000fea0003800000 */
.L_x_13:
[----:B------:R-:W-:Y:S02]  /*10d0*/  ULDC UR4, c[0x0][0x580] ;  /* 0x0001600000047ab9 */ /* 0x000fe40000000800 */
[----:B------:R-:W-:-:S07]  /*10e0*/  IMAD.U32 R23, RZ, RZ, UR4 ;  /* 0x00000004ff177e24 */ /* 0x000fce000f8e00ff */
.L_x_12:
[----:B------:R-:W-:Y:S02]  /*10f0*/  ULDC.64 UR4, c[0x0][0x5a0] ;  /* 0x0001680000047ab9 */ /* 0x000fe40000000a00 */
[----:B------:R-:W-:-:S04]  /*1100*/  ISETP.NE.U32.AND P0, PT, RZ, UR4, PT ;  /* 0x00000004ff007c0c */ /* 0x000fc8000bf05070 */
[----:B------:R-:W-:-:S13]  /*1110*/  ISETP.NE.AND.EX P0, PT, RZ, UR5, PT, P0 ;  /* 0x00000005ff007c0c */ /* 0x000fda000bf05300 */
[----:B------:R-:W-:Y:S05]  /*1120*/  @!P0 BRA `(.L_x_14) ;  /* 0x00000000001c8947 */ /* 0x000fea0003800000 */
[----:B01----:R-:W0:Y:S02]  /*1130*/  LDC.64 R4, c[0x0][0x5a0] ;  /* 0x00016800ff047b82 */ /* 0x003e240000000a00 */
[----:B0-----:R-:W2:Y:S02]  /*1140*/  LDG.E.64 R4, desc[UR38][R4.64] ;  /* 0x0000002604047981 */ /* 0x001ea4000c1e1b00 */
[----:B--2---:R-:W-:-:S04]  /*1150*/  ISETP.NE.U32.AND P0, PT, R4, RZ, PT ;  /* 0x000000ff0400720c */ /* 0x004fc80003f05070 */
[----:B------:R-:W-:-:S13]  /*1160*/  ISETP.NE.AND.EX P0, PT, R5, RZ, PT, P0 ;  /* 0x000000ff0500720c */ /* 0x000fda0003f05300 */
[----:B------:R-:W-:Y:S05]  /*1170*/  @!P0 BRA `(.L_x_14) ;  /* 0x0000000000088947 */ /* 0x000fea0003800000 */
[----:B------:R0:W5:Y:S01]  /*1180*/  LD.E R90, desc[UR38][R4.64] ;  /* 0x00000026045a7980 */ /* 0x000162000c101900 */
[----:B------:R-:W-:Y:S05]  /*1190*/  BRA `(.L_x_15) ;  /* 0x0000000000247947 */ /* 0x000fea0003800000 */
.L_x_14:
[----:B------:R-:W-:Y:S02]  /*11a0*/  ULDC.64 UR4, c[0x0][0x590] ;  /* 0x0001640000047ab9 */ /* 0x000fe40000000a00 */
[----:B------:R-:W-:-:S04]  /*11b0*/  ISETP.NE.U32.AND P0, PT, RZ, UR4, PT ;  /* 0x00000004ff007c0c */ /* 0x000fc8000bf05070 */
[----:B------:R-:W-:-:S13]  /*11c0*/  ISETP.NE.AND.EX P0, PT, RZ, UR5, PT, P0 ;  /* 0x00000005ff007c0c */ /* 0x000fda000bf05300 */
[----:B------:R-:W-:Y:S05]  /*11d0*/  @!P0 BRA `(.L_x_16) ;  /* 0x00000000000c8947 */ /* 0x000fea0003800000 */
[----:B------:R-:W2:Y:S02]  /*11e0*/  LDC.64 R90, c[0x0][0x590] ;  /* 0x00016400ff5a7b82 */ /* 0x000ea40000000a00 */
[----:B--2---:R2:W5:Y:S01]  /*11f0*/  LDG.E R90, desc[UR38][R90.64] ;  /* 0x000000265a5a7981 */ /* 0x004562000c1e1900 */
[----:B------:R-:W-:Y:S05]  /*1200*/  BRA `(.L_x_15) ;  /* 0x0000000000087947 */ /* 0x000fea0003800000 */
.L_x_16:
[----:B------:R-:W-:Y:S02]  /*1210*/  ULDC UR4, c[0x0][0x584] ;  /* 0x0001610000047ab9 */ /* 0x000fe40000000800 */
[----:B------:R-:W-:-:S07]  /*1220*/  IMAD.U32 R90, RZ, RZ, UR4 ;  /* 0x00000004ff5a7e24 */ /* 0x000fce000f8e00ff */
.L_x_15:
[----:B------:R-:W-:-:S13]  /*1230*/  LOP3.LUT P0, RZ, R3, 0xff, RZ, 0xc0, !PT ;  /* 0x000000ff03ff7812 */ /* 0x000fda000780c0ff */
[----:B------:R-:W-:Y:S05]  /*1240*/  @!P0 EXIT ;  /* 0x000000000000894d */ /* 0x000fea0003800000 */
[----:B------:R-:W3:Y:S01]  /*1250*/  LDC R93, c[0x0][0x658] ;  /* 0x00019600ff5d7b82 */ /* 0x000ee20000000800 */
[----:B------:R-:W-:Y:S01]  /*1260*/  LOP3.LUT R7, R7, 0x1, RZ, 0xc0, !PT ;  /* 0x0000000107077812 */ /* 0x000fe200078ec0ff */
[----:B------:R-:W-:Y:S01]  /*1270*/  ULDC.64 UR6, c[0x0][0x288] ;  /* 0x0000a20000067ab9 */ /* 0x000fe20000000a00 */
[----:B------:R-:W-:Y:S01]  /*1280*/  SHF.R.U32.HI R3, RZ, 0x2, R95 ;  /* 0x00000002ff037819 */ /* 0x000fe2000001165f */
[----:B------:R-:W-:Y:S01]  /*1290*/  UIADD3 UR4, UR7, 0x3f, URZ ;  /* 0x0000003f07047890 */ /* 0x000fe2000fffe03f */
[----:B------:R-:W-:Y:S01]  /*12a0*/  SHF.R.U32.HI R0, RZ, 0x1, R0 ;  /* 0x00000001ff007819 */ /* 0x000fe20000011600 */
[----:B------:R-:W-:Y:S01]  /*12b0*/  IMAD.SHL.U32 R88, R7, 0x40, RZ ;  /* 0x0000004007587824 */ /* 0x000fe200078e00ff */
[----:B------:R-:W-:Y:S01]  /*12c0*/  LOP3.LUT R3, R3, 0x7, RZ, 0xc0, !PT ;  /* 0x0000000703037812 */ /* 0x000fe200078ec0ff */
[----:B------:R-:W4:Y:S01]  /*12d0*/  LDC.64 R8, c[0x0][0x5c8] ;  /* 0x00017200ff087b82 */ /* 0x000f220000000a00 */
[----:B------:R-:W-:Y:S01]  /*12e0*/  USHF.R.S32.HI UR5, URZ, 0x1f, UR4 ;  /* 0x0000001f3f057899 */ /* 0x000fe20008011404 */
[----:B------:R-:W-:Y:S01]  /*12f0*/  LOP3.LUT R0, R0, 0x30, RZ, 0xc0, !PT ;  /* 0x0000003000007812 */ /* 0x000fe200078ec0ff */
[----:B------:R-:W-:Y:S01]  /*1300*/  IMAD.MOV.U32 R6, RZ, RZ, 0x1 ;  /* 0x00000001ff067424 */ /* 0x000fe200078e00ff */
[--C-:B------:R-:W-:Y:S01]  /*1310*/  LOP3.LUT R88, R88, 0x40, R3.reuse, 0xe2, !PT ;  /* 0x0000004058587812 */ /* 0x100fe200078ee203 */
[----:B------:R-:W-:Y:S01]  /*1320*/  ULEA.HI UR5, UR5, UR4, URZ, 0x6 ;  /* 0x0000000405057291 */ /* 0x000fe2000f8f303f */
[-C--:B01----:R-:W-:Y:S01]  /*1330*/  IADD3 R4, RZ, -R0.reuse, -R3 ;  /* 0x80000000ff047210 */ /* 0x083fe20007ffe803 */
[----:B------:R-:W-:Y:S01]  /*1340*/  IMAD.U32 R5, RZ, RZ, UR6 ;  /* 0x00000006ff057e24 */ /* 0x000fe2000f8e00ff */
[----:B------:R-:W0:Y:S01]  /*1350*/  LDC R97, c[0x0][0x600] ;  /* 0x00018000ff617b82 */ /* 0x000e220000000800 */
[----:B------:R-:W-:Y:S01]  /*1360*/  LOP3.LUT R88, R88, R0, RZ, 0xfc, !PT ;  /* 0x0000000058587212 */ /* 0x000fe200078efcff */
[----:B------:R-:W-:Y:S01]  /*1370*/  IMAD.MOV.U32 R0, RZ, RZ, -0x1 ;  /* 0xffffffffff007424 */ /* 0x000fe200078e00ff */
[----:B------:R-:W-:Y:S01]  /*1380*/  USHF.R.S32.HI UR43, URZ, 0x6, UR5 ;  /* 0x000000063f2b7899 */ /* 0x000fe20008011405 */
[----:B------:R-:W-:Y:S01]  /*1390*/  LOP3.LUT R94, R95, 0x3, RZ, 0xc0, !PT ;  /* 0x000000035f5e7812 */ /* 0x000fe200078ec0ff */
[----:B------:R-:W-:Y:S01]  /*13a0*/  IMAD R4, R7, -0x40, R4 ;  /* 0xffffffc007047824 */ /* 0x000fe200078e0204 */
[C---:B------:R-:W-:Y:S01]  /*13b0*/  LOP3.LUT R96, R95.reuse, 0x80, RZ, 0xc0, !PT ;  /* 0x000000805f607812 */ /* 0x040fe200078ec0ff */
[----:B------:R-:W-:Y:S01]  /*13c0*/  UISETP.LT.AND UP0, UPT, UR43, 0x1, UPT ;  /* 0x000000012b00788c */ /* 0x000fe2000bf01270 */
[-C--:B---3--:R-:W-:Y:S01]  /*13d0*/  SHF.L.U32 R0, R0, R93.reuse, RZ ;  /* 0x0000005d00007219 */ /* 0x088fe200000006ff */
[----:B------:R-:W-:Y:S01]  /*13e0*/  ULDC UR4, c[0x0][0x284] ;  /* 0x0000a10000047ab9 */ /* 0x000fe20000000800 */
[----:B------:R-:W-:Y:S01]  /*13f0*/  IMAD R94, R94, -0x2, R5 ;  /* 0xfffffffe5e5e7824 */ /* 0x000fe200078e0205 */
[----:B------:R-:W-:Y:S01]  /*1400*/  USEL UR44, UR43, 0x1, UP0 ;  /* 0x000000012b2c7887 */ /* 0x000fe20008000000 */
[----:B------:R-:W-:Y:S01]  /*1410*/  SHF.L.U32 R93, R6, R93, RZ ;  /* 0x0000005d065d7219 */ /* 0x000fe200000006ff */
[----:B------:R-:W-:Y:S01]  /*1420*/  IMAD.SHL.U32 R95, R95, 0x2, RZ ;  /* 0x000000025f5f7824 */ /* 0x000fe200078e00ff */
[----:B------:R-:W-:Y:S01]  /*1430*/  LOP3.LUT R102, R18, 0x1, RZ, 0xfc, !PT ;  /* 0x0000000112667812 */ /* 0x000fe200078efcff */
[----:B------:R-:W-:Y:S01]  /*1440*/  VIADD R99, R4, UR4 ;  /* 0x0000000404637c36 */ /* 0x000fe20008000000 */
[C---:B----4-:R-:W-:Y:S01]  /*1450*/  SHF.L.U64.HI R92, R8.reuse, 0x3, R9 ;  /* 0x00000003085c7819 */ /* 0x050fe20000010209 */
[----:B--2---:R-:W-:Y:S01]  /*1460*/  IMAD.SHL.U32 R91, R8, 0x8, RZ ;  /* 0x00000008085b7824 */ /* 0x004fe200078e00ff */
[----:B------:R-:W-:Y:S01]  /*1470*/  SHF.R.U32.HI R96, RZ, 0x7, R96 ;  /* 0x00000007ff607819 */ /* 0x000fe20000011660 */
[----:B------:R-:W-:Y:S01]  /*1480*/  IMAD.MOV.U32 R89, RZ, RZ, RZ ;  /* 0x000000ffff597224 */ /* 0x000fe200078e00ff */
[----:B------:R-:W-:Y:S01]  /*1490*/  LOP3.LUT R98, RZ, R0, RZ, 0x33, !PT ;  /* 0x00000000ff627212 */ /* 0x000fe200078e33ff */
[----:B------:R-:W-:Y:S01]  /*14a0*/  UIADD3 UR44, UR43, -UR44, URZ ;  /* 0x8000002c2b2c7290 */ /* 0x000fe2000fffe03f */
[----:B------:R-:W-:Y:S01]  /*14b0*/  UMOV UR40, URZ ;  /* 0x0000003f00287c82 */ /* 0x000fe20008000000 */
[----:B0-----:R-:W-:Y:S01]  /*14c0*/  VIADD R97, R97, 0xffffffff ;  /* 0xffffffff61617836 */ /* 0x001fe20000000000 */
[----:B------:R-:W-:-:S09]  /*14d0*/  UMOV UR41, URZ ;  /* 0x0000003f00297c82 */ /* 0x000fd20008000000 */
.L_x_164:
[----:B0-----:R-:W0:Y:S01]  /*14e0*/  SHFL.IDX PT, R0, R96, RZ, 0x1f ;  /* 0x00001fff60007589 */ /* 0x001e2200000e0000 */
[----:B-1----:R-:W1:Y:S01]  /*14f0*/  S2UR UR7, SR_CgaCtaId ;  /* 0x00000000000779c3 */ /* 0x002e620000008800 */
[----:B------:R-:W-:Y:S01]  /*1500*/  UMOV UR6, 0x400 ;  /* 0x0000040000067882 */ /* 0x000fe20000000000 */
[----:B0-----:R-:W-:Y:S01]  /*1510*/  R2UR UR4, R0 ;  /* 0x00000000000472ca */ /* 0x001fe200000e0000 */
[----:B-1----:R-:W-:-:S12]  /*1520*/  ULEA UR6, UR7, UR6, 0x18 ;  /* 0x0000000607067291 */ /* 0x002fd8000f8ec03f */
[----:B------:R-:W-:-:S04]  /*1530*/  ULEA.HI UR5, UR4, UR4, URZ, 0x1 ;  /* 0x0000000404057291 */ /* 0x000fc8000f8f083f */
[----:B------:R-:W-:-:S04]  /*1540*/  ULOP3.LUT UR5, UR5, 0x7fffe, URZ, 0xc0, !UPT ;  /* 0x0007fffe05057892 */ /* 0x000fc8000f8ec03f */
[----:B------:R-:W-:-:S03]  /*1550*/  UIADD3 UR5, UR4, -UR5, URZ ;  /* 0x8000000504057290 */ /* 0x000fc6000fffe03f */
[----:B------:R-:W-:Y:S01]  /*1560*/  ULDC UR4, c[0x0][0x28c] ;  /* 0x0000a30000047ab9 */ /* 0x000fe20000000800 */
[----:B------:R-:W-:Y:S01]  /*1570*/  ULEA UR5, UR5, UR6, 0xd ;  /* 0x0000000605057291 */ /* 0x000fe2000f8e683f */
[----:B------:R-:W-:-:S03]  /*1580*/  ISETP.LT.AND P0, PT, RZ, UR4, PT ;  /* 0x00000004ff007c0c */ /* 0x000fc6000bf01270 */
[----:B------:R-:W-:-:S04]  /*1590*/  UIADD3 UR5, UR5, 0x180, URZ ;  /* 0x0000018005057890 */ /* 0x000fc8000fffe03f */
[----:B------:R-:W-:-:S04]  /*15a0*/  USHF.R.U32.HI UR5, URZ, 0x4, UR5 ;  /* 0x000000043f057899 */ /* 0x000fc80008011605 */
[----:B------:R-:W-:Y:S02]  /*15b0*/  ULOP3.LUT UR45, UR5, 0x3fff, URZ, 0xc0, !UPT ;  /* 0x00003fff052d7892 */ /* 0x000fe4000f8ec03f */
[----:B--2345:R-:W-:Y:S10]  /*15c0*/  @P0 BRA `(.L_x_17) ;  /* 0x0000000000400947 */ /* 0x03cff40003800000 */
[----:B------:R-:W-:Y:S01]  /*15d0*/  MOV R0, 0x0 ;  /* 0x0000000000007802 */ /* 0x000fe20000000f00 */
[----:B------:R-:W-:Y:S01]  /*15e0*/  ULDC.64 UR4, c[0x4][0x68] ;  /* 0x01001a0000047ab9 */ /* 0x000fe20000000a00 */
[----:B------:R-:W-:Y:S01]  /*15f0*/  ULDC.64 UR6, c[0x4][0x8] ;  /* 0x0100020000067ab9 */ /* 0x000fe20000000a00 */
[----:B------:R-:W-:Y:S01]  /*1600*/  IMAD.U32 R4, RZ, RZ, UR4 ;  /* 0x00000004ff047e24 */ /* 0x000fe2000f8e00ff */
[----:B------:R0:W1:Y:S01]  /*1610*/  LDC.64 R14, c[0x4][R0] ;  /* 0x01000000000e7b82 */ /* 0x0000620000000a00 */
[----:B------:R-:W-:Y:S01]  /*1620*/  IMAD.U32 R5, RZ, RZ, UR5 ;  /* 0x00000005ff057e24 */ /* 0x000fe2000f8e00ff */
[----:B------:R-:W-:Y:S01]  /*1630*/  ULDC.64 UR4, c[0x4][0x70] ;  /* 0x01001c0000047ab9 */ /* 0x000fe20000000a00 */
[----:B------:R-:W-:Y:S02]  /*1640*/  IMAD.U32 R10, RZ, RZ, UR6 ;  /* 0x00000006ff0a7e24 */ /* 0x000fe4000f8e00ff */
[----:B------:R-:W-:Y:S02]  /*1650*/  IMAD.U32 R6, RZ, RZ, UR4 ;  /* 0x00000004ff067e24 */ /* 0x000fe4000f8e00ff */
[----:B------:R-:W-:-:S02]  /*1660*/  IMAD.U32 R7, RZ, RZ, UR5 ;  /* 0x00000005ff077e24 */ /* 0x000fc4000f8e00ff */
[----:B------:R-:W-:Y:S02]  /*1670*/  IMAD.U32 R11, RZ, RZ, UR7 ;  /* 0x00000007ff0b7e24 */ /* 0x000fe4000f8e00ff */
[----:B------:R-:W-:Y:S02]  /*1680*/  IMAD.MOV.U32 R8, RZ, RZ, 0x1e1 ;  /* 0x000001e1ff087424 */ /* 0x000fe400078e00ff */
[----:B------:R-:W-:Y:S02]  /*1690*/  IMAD.MOV.U32 R12, RZ, RZ, 0x1 ;  /* 0x00000001ff0c7424 */ /* 0x000fe400078e00ff */
[----:B0-----:R-:W-:-:S07]  /*16a0*/  IMAD.MOV.U32 R13, RZ, RZ, RZ ;  /* 0x000000ffff0d7224 */ /* 0x001fce00078e00ff */
[----:B------:R-:W-:-:S07]  /*16b0*/  LEPC R20, `(.L_x_17) ;  /* 0x000000001014794e */ /* 0x000fce0000000000 */
[----:B-1---5:R-:W-:Y:S05]  /*16c0*/  CALL.ABS.NOINC R14 ;  /* 0x000000000e007343 */ /* 0x022fea0003c00000 */
.L_x_17:
[----:B------:R-:W-:-:S13]  /*16d0*/  ISETP.NE.AND P0, PT, R102, 0x3, PT ;  /* 0x000000036600780c */ /* 0x000fda0003f05270 */
[----:B------:R-:W-:Y:S05]  /*16e0*/  @!P0 BRA `(.L_x_18) ;  /* 0x0000000000048947 */ /* 0x000fea0003800000 */
[----:B------:R-:W-:Y:S01]  /*16f0*/  BPT.TRAP 0x1 ;  /* 0x000000040000795c */ /* 0x000fe20000300000 */
.L_x_18:
[----:B------:R-:W0:Y:S01]  /*1700*/  S2UR UR5, SR_CgaCtaId ;  /* 0x00000000000579c3 */ /* 0x000e220000008800 */
[----:B------:R-:W-:Y:S01]  /*1710*/  UMOV UR4, 0x400 ;  /* 0x0000040000047882 */ /* 0x000fe20000000000 */
[----:B------:R-:W-:Y:S02]  /*1720*/  IMAD.U32 R0, RZ, RZ, UR40 ;  /* 0x00000028ff007e24 */ /* 0x000fe4000f8e00ff */
[----:B------:R-:W-:-:S03]  /*1730*/  IMAD.U32 R3, RZ, RZ, UR41 ;  /* 0x00000029ff037e24 */ /* 0x000fc6000f8e00ff */
[----:B------:R-:W-:Y:S01]  /*1740*/  SHF.L.U32 R0, R0, 0x1f, RZ ;  /* 0x0000001f00007819 */ /* 0x000fe200000006ff */
[----:B0-----:R-:W-:-:S06]  /*1750*/  ULEA UR4, UR5, UR4, 0x18 ;  /* 0x0000000405047291 */ /* 0x001fcc000f8ec03f */
[----:B------:R-:W-:-:S04]  /*1760*/  IMAD.U32 R6, RZ, RZ, UR4 ;  /* 0x00000004ff067e24 */ /* 0x000fc8000f8e00ff */
[----:B------:R-:W-:-:S04]  /*1770*/  IMAD R3, R3, 0x8, R6 ;  /* 0x0000000803037824 */ /* 0x000fc800078e0206 */
[----:B------:R0:W1:Y:S01]  /*1780*/  SYNCS.PHASECHK.TRANS64.TRYWAIT P1, [R3+URZ], R0 ;  /* 0x00000000030075a7 */ /* 0x000062000802017f */
[----:B------:R-:W-:Y:S05]  /*1790*/  @!P0 BRA `(.L_x_19) ;  /* 0x0000000000048947 */ /* 0x000fea0003800000 */
[----:B------:R-:W-:Y:S01]  /*17a0*/  BPT.TRAP 0x1 ;  /* 0x000000040000795c */ /* 0x000fe20000300000 */
.L_x_19:
[----:B------:R-:W-:-:S05]  /*17b0*/  IMAD.U32 R4, RZ, RZ, UR44 ;  /* 0x0000002cff047e24 */ /* 0x000fca000f8e00ff */
[----:B------:R-:W-:Y:S01]  /*17c0*/  ISETP.GE.AND P2, PT, R4, 0x1, PT ;  /* 0x000000010400780c */ /* 0x000fe20003f46270 */
[----:B-1----:R-:W-:-:S12]  /*17d0*/  @P1 BRA `(.L_x_20) ;  /* 0x0000000000081947 */ /* 0x002fd80003800000 */
[----:B------:R-:W1:Y:S02]  /*17e0*/  SYNCS.PHASECHK.TRANS64.TRYWAIT P1, [R3+URZ], R0 ;  /* 0x00000000030075a7 */ /* 0x000e64000802017f */
[----:B-1----:R-:W-:Y:S05]  /*17f0*/  @!P1 BRA `(.L_x_21) ;  /* 0x00000068006c9947 */ /* 0x002fea0003800000 */
.L_x_20:
[----:B------:R-:W-:Y:S05]  /*1800*/  WARPSYNC.ALL ;  /* 0x0000000000007948 */ /* 0x000fea0003800000 */
[----:B------:R-:W-:Y:S01]  /*1810*/  R2UR UR4, R6 ;  /* 0x00000000060472ca */ /* 0x000fe200000e0000 */
[----:B------:R-:W-:Y:S01]  /*1820*/  ULEA UR5, UR41, UR45, 0xa ;  /* 0x0000002d29057291 */ /* 0x000fe2000f8e503f */
[----:B------:R-:W-:Y:S01]  /*1830*/  WARPGROUP.ARRIVE ;  /* 0x00000000000079c5 */ /* 0x000fe20000000000 */
[----:B------:R-:W-:Y:S01]  /*1840*/  UMOV UR9, 0x40000040 ;  /* 0x4000004000097882 */ /* 0x000fe20000000000 */
[----:B------:R-:W-:-:S04]  /*1850*/  UMOV UR11, 0x40000040 ;  /* 0x40000040000b7882 */ /* 0x000fc80000000000 */
[----:B------:R-:W-:-:S05]  /*1860*/  UMOV UR8, UR5 ;  /* 0x0000000500087c82 */ /* 0x000fca0008000000 */
[----:B------:R-:W-:-:S04]  /*1870*/  UIADD3 UR4, UR4, 0x1c180, URZ ;  /* 0x0001c18004047890 */ /* 0x000fc8000fffe03f */
[----:B------:R-:W-:-:S04]  /*1880*/  USHF.R.U32.HI UR4, URZ, 0x4, UR4 ;  /* 0x000000043f047899 */ /* 0x000fc80008011604 */
[----:B------:R-:W-:-:S04]  /*1890*/  ULOP3.LUT UR4, UR4, 0x3fff, URZ, 0xc0, !UPT ;  /* 0x00003fff04047892 */ /* 0x000fc8000f8ec03f */
[----:B------:R-:W-:-:S04]  /*18a0*/  ULOP3.LUT UR4, UR4, 0x10000, URZ, 0xfc, !UPT ;  /* 0x0001000004047892 */ /* 0x000fc8000f8efc3f */
[----:B------:R-:W-:-:S07]  /*18b0*/  ULEA UR6, UR41, UR4, 0xa ;  /* 0x0000000429067291 */ /* 0x000fce000f8e503f */
[----:B------:R-:W-:Y:S02]  /*18c0*/  UMOV UR10, UR6 ;  /* 0x00000006000a7c82 */ /* 0x000fe40008000000 */
[----:B------:R-:W-:Y:S01]  /*18d0*/  HGMMA.64x128x16.F32 R24, gdesc[UR8].tnspA, RZ, !UPT, gsb0 ;  /* 0x21e00000081879f0 */ /* 0x000fe2000c0008ff */
[----:B------:R-:W-:Y:S02]  /*18e0*/  UIADD3 UR8, UR5, 0x80, URZ ;  /* 0x0000008005087890 */ /* 0x000fe4000fffe03f */
[----:B------:R-:W-:Y:S01]  /*18f0*/  UIADD3 UR10, UR6, 0x2, URZ ;  /* 0x00000002060a7890 */ /* 0x000fe2000fffe03f */
[----:B------:R-:W-:Y:S01]  /*1900*/  UMOV UR9, 0x40000040 ;  /* 0x4000004000097882 */ /* 0x000fe20000000000 */
[----:B------:R-:W-:Y:S01]  /*1910*/  UMOV UR11, 0x40000040 ;  /* 0x40000040000b7882 */ /* 0x000fe20000000000 */
[----:B------:R-:W-:Y:S02]  /*1920*/  WARPGROUP.DEPBAR.LE gsb0, 0x0 ;  /* 0x00008000000079c5 */ /* 0x000fe40000010000 */
[----:B------:R-:W-:-:S06]  /*1930*/  WARPGROUP.ARRIVE ;  /* 0x00000000000079c5 */ /* 0x000fcc0000000000 */
[----:B------:R-:W-:Y:S01]  /*1940*/  HGMMA.64x128x16.F32 R24, gdesc[UR8].tnspA, R24, gsb0 ;  /* 0x21e00000081879f0 */ /* 0x000fe20008000818 */
        /* <DEDUP_REMOVED lines=13> */
[----:B------:R-:W-:Y:S03]  /*1a20*/  HGMMA.64x128x16.F32 R24, gdesc[UR8].tnspA, R24, gsb0 ;  /* 0x21e00000081879f0 */ /* 0x000fe60008000818 */
[----:B------:R-:W-:Y:S02]  /*1a30*/  WARPGROUP.DEPBAR.LE gsb0, 0x0 ;  /* 0x00008000000079c5 */ /* 0x000fe40000010000 */
[----:B------:R-:W-:Y:S05]  /*1a40*/  @!P2 BRA `(.L_x_22) ;  /* 0x000000040028a947 */ /* 0x000fea0003800000 */
[----:B------:R-:W-:Y:S01]  /*1a50*/  UIADD3 UR5, UR41, 0x1, URZ ;  /* 0x0000000129057890 */ /* 0x000fe2000fffe03f */
[----:B01----:R-:W-:Y:S02]  /*1a60*/  IMAD.U32 R0, RZ, RZ, UR44 ;  /* 0x0000002cff007e24 */ /* 0x003fe4000f8e00ff */
[----:B------:R-:W-:Y:S01]  /*1a70*/  IMAD.U32 R3, RZ, RZ, UR41 ;  /* 0x00000029ff037e24 */ /* 0x000fe2000f8e00ff */
[----:B------:R-:W-:-:S04]  /*1a80*/  UISETP.NE.AND UP0, UPT, UR5, 0x7, UPT ;  /* 0x000000070500788c */ /* 0x000fc8000bf05270 */
[----:B------:R-:W-:Y:S02]  /*1a90*/  USEL UR6, URZ, 0x1, UP0 ;  /* 0x000000013f067887 */ /* 0x000fe40008000000 */
[----:B------:R-:W-:Y:S02]  /*1aa0*/  USEL UR5, UR5, URZ, UP0 ;  /* 0x0000003f05057287 */ /* 0x000fe40008000000 */
[----:B------:R-:W-:-:S06]  /*1ab0*/  ULOP3.LUT UR6, UR40, UR6, URZ, 0x3c, !UPT ;  /* 0x0000000628067292 */ /* 0x000fcc000f8e3c3f */
[----:B------:R-:W-:-:S07]  /*1ac0*/  IMAD.U32 R7, RZ, RZ, UR6 ;  /* 0x00000006ff077e24 */ /* 0x000fce000f8e00ff */
.L_x_29:
[----:B------:R-:W-:Y:S05]  /*1ad0*/  @!P0 BRA `(.L_x_23) ;  /* 0x0000000000048947 */ /* 0x000fea0003800000 */
[----:B------:R-:W-:Y:S01]  /*1ae0*/  BPT.TRAP 0x1 ;  /* 0x000000040000795c */ /* 0x000fe20000300000 */
.L_x_23:
[----:B------:R-:W0:Y:S01]  /*1af0*/  S2UR UR7, SR_CgaCtaId ;  /* 0x00000000000779c3 */ /* 0x000e220000008800 */
[----:B------:R-:W-:Y:S01]  /*1b00*/  UMOV UR6, 0x400 ;  /* 0x0000040000067882 */ /* 0x000fe20000000000 */
[----:B------:R-:W-:Y:S01]  /*1b10*/  IMAD.U32 R5, RZ, RZ, UR5 ;  /* 0x00000005ff057e24 */ /* 0x000fe2000f8e00ff */
[----:B------:R-:W-:Y:S01]  /*1b20*/  SHF.L.U32 R4, R7, 0x1f, RZ ;  /* 0x0000001f07047819 */ /* 0x000fe200000006ff */
[----:B0-----:R-:W-:-:S06]  /*1b30*/  ULEA UR6, UR7, UR6, 0x18 ;  /* 0x0000000607067291 */ /* 0x001fcc000f8ec03f */
[----:B------:R-:W-:-:S04]  /*1b40*/  IMAD.U32 R6, RZ, RZ, UR6 ;  /* 0x00000006ff067e24 */ /* 0x000fc8000f8e00ff */
[----:B------:R-:W-:-:S04]  /*1b50*/  IMAD R5, R5, 0x8, R6 ;  /* 0x0000000805057824 */ /* 0x000fc800078e0206 */
[----:B------:R0:W1:Y:S01]  /*1b60*/  SYNCS.PHASECHK.TRANS64.TRYWAIT P1, [R5+URZ], R4 ;  /* 0x00000004050075a7 */ /* 0x000062000802017f */
[----:B------:R-:W-:Y:S05]  /*1b70*/  @!P0 BRA `(.L_x_24) ;  /* 0x0000000000048947 */ /* 0x000fea0003800000 */
[----:B------:R-:W-:Y:S01]  /*1b80*/  BPT.TRAP 0x1 ;  /* 0x000000040000795c */ /* 0x000fe20000300000 */
.L_x_24:
[----:B-1----:R-:W-:Y:S05]  /*1b90*/  @P1 BRA `(.L_x_25) ;  /* 0x0000000000081947 */ /* 0x002fea0003800000 */
[----:B------:R-:W1:Y:S02]  /*1ba0*/  SYNCS.PHASECHK.TRANS64.TRYWAIT P1, [R5+URZ], R4 ;  /* 0x00000004050075a7 */ /* 0x000e64000802017f */
[----:B-1----:R-:W-:Y:S05]  /*1bb0*/  @!P1 BRA `(.L_x_26) ;  /* 0x0000006400909947 */ /* 0x002fea0003800000 */
.L_x_25:
[----:B------:R-:W-:Y:S01]  /*1bc0*/  ULEA UR6, UR5, UR45, 0xa ;  /* 0x0000002d05067291 */ /* 0x000fe2000f8e503f */
[----:B------:R-:W-:Y:S01]  /*1bd0*/  WARPGROUP.ARRIVE ;  /* 0x00000000000079c5 */ /* 0x000fe20000000000 */
[----:B------:R-:W-:Y:S01]  /*1be0*/  ULEA UR7, UR5, UR4, 0xa ;  /* 0x0000000405077291 */ /* 0x000fe2000f8e503f */
[----:B------:R-:W-:Y:S01]  /*1bf0*/  UMOV UR9, 0x40000040 ;  /* 0x4000004000097882 */ /* 0x000fe20000000000 */
[----:B------:R-:W-:-:S03]  /*1c00*/  UMOV UR11, 0x40000040 ;  /* 0x40000040000b7882 */ /* 0x000fc60000000000 */
[----:B------:R-:W-:Y:S02]  /*1c10*/  UMOV UR8, UR6 ;  /* 0x0000000600087c82 */ /* 0x000fe40008000000 */
[----:B------:R-:W-:Y:S02]  /*1c20*/  UMOV UR10, UR7 ;  /* 0x00000007000a7c82 */ /* 0x000fe40008000000 */
[----:B------:R-:W-:Y:S01]  /*1c30*/  HGMMA.64x128x16.F32 R24, gdesc[UR8].tnspA, R24, gsb0 ;  /* 0x21e00000081879f0 */ /* 0x000fe20008000818 */
[----:B------:R-:W-:Y:S02]  /*1c40*/  UIADD3 UR8, UR6, 0x80, URZ ;  /* 0x0000008006087890 */ /* 0x000fe4000fffe03f */
[----:B------:R-:W-:Y:S01]  /*1c50*/  UIADD3 UR10, UR7, 0x2, URZ ;  /* 0x00000002070a7890 */ /* 0x000fe2000fffe03f */
[----:B------:R-:W-:Y:S01]  /*1c60*/  UMOV UR9, 0x40000040 ;  /* 0x4000004000097882 */ /* 0x000fe20000000000 */
[----:B------:R-:W-:Y:S01]  /*1c70*/  UMOV UR11, 0x40000040 ;  /* 0x40000040000b7882 */ /* 0x000fe20000000000 */
[----:B------:R-:W-:-:S02]  /*1c80*/  WARPGROUP.DEPBAR.LE gsb0, 0x0 ;  /* 0x00008000000079c5 */ /* 0x000fc40000010000 */
        /* <DEDUP_REMOVED lines=18> */
[----:B------:R-:W-:Y:S01]  /*1db0*/  BPT.TRAP 0x1 ;  /* 0x000000040000795c */ /* 0x000fe20000300000 */
.L_x_27:
[----:B------:R-:W-:-:S13]  /*1dc0*/  ISETP.NE.AND P1, PT, R22, RZ, PT ;  /* 0x000000ff1600720c */ /* 0x000fda0003f25270 */
[----:B01----:R-:W-:-:S04]  /*1dd0*/  @P1 IMAD R4, R3, 0x8, R6 ;  /* 0x0000000803041824 */ /* 0x003fc800078e0206 */
[----:B------:R-:W-:-:S05]  /*1de0*/  @P1 VIADD R4, R4, 0x38 ;  /* 0x0000003804041836 */ /* 0x000fca0000000000 */
[----:B------:R-:W-:-:S04]  /*1df0*/  @P1 PRMT R4, R19, 0x654, R4 ;  /* 0x0000065413041816 */ /* 0x000fc80000000004 */
[----:B------:R0:W-:Y:S01]  /*1e00*/  @P1 SYNCS.ARRIVE.TRANS64.RED.A1T0 RZ, [R4+URZ], RZ ;  /* 0x000000ff04ff19a7 */ /* 0x0001e2000810043f */
[----:B------:R-:W-:-:S13]  /*1e10*/  ISETP.GT.U32.AND P1, PT, R18, 0x1, PT ;  /* 0x000000011200780c */ /* 0x000fda0003f24070 */
[----:B0-----:R-:W-:Y:S05]  /*1e20*/  @P1 BRA `(.L_x_28) ;  /* 0x0000000000041947 */ /* 0x001fea0003800000 */
[----:B------:R-:W-:Y:S01]  /*1e30*/  BPT.TRAP 0x1 ;  /* 0x000000040000795c */ /* 0x000fe20000300000 */
.L_x_28:
[----:B------:R-:W-:Y:S01]  /*1e40*/  UIADD3 UR5, UR5, 0x1, URZ ;  /* 0x0000000105057890 */ /* 0x000fe2000fffe03f */
[C---:B------:R-:W-:Y:S01]  /*1e50*/  ISETP.GT.AND P2, PT, R0.reuse, 0x1, PT ;  /* 0x000000010000780c */ /* 0x040fe20003f44270 */
[----:B------:R-:W-:Y:S02]  /*1e60*/  VIADD R3, R3, 0x1 ;  /* 0x0000000103037836 */ /* 0x000fe40000000000 */
[----:B------:R-:W-:Y:S01]  /*1e70*/  UISETP.NE.AND UP0, UPT, UR5, 0x7, UPT ;  /* 0x000000070500788c */ /* 0x000fe2000bf05270 */
[----:B------:R-:W-:Y:S02]  /*1e80*/  VIADD R0, R0, 0xffffffff ;  /* 0xffffffff00007836 */ /* 0x000fe40000000000 */
[C---:B------:R-:W-:Y:S01]  /*1e90*/  ISETP.NE.AND P1, PT, R3.reuse, 0x7, PT ;  /* 0x000000070300780c */ /* 0x040fe20003f25270 */
[----:B------:R-:W-:Y:S02]  /*1ea0*/  USEL UR6, URZ, 0x1, UP0 ;  /* 0x000000013f067887 */ /* 0x000fe40008000000 */
[----:B------:R-:W-:Y:S01]  /*1eb0*/  USEL UR5, UR5, URZ, UP0 ;  /* 0x0000003f05057287 */ /* 0x000fe20008000000 */
[----:B------:R-:W-:-:S03]  /*1ec0*/  SEL R3, R3, RZ, P1 ;  /* 0x000000ff03037207 */ /* 0x000fc60000800000 */
[----:B------:R-:W-:Y:S01]  /*1ed0*/  LOP3.LUT R7, R7, UR6, RZ, 0x3c, !PT ;  /* 0x0000000607077c12 */ /* 0x000fe2000f8e3cff */
[----:B------:R-:W-:Y:S07]  /*1ee0*/  @P2 BRA `(.L_x_29) ;  /* 0xfffffff800f82947 */ /* 0x000fee000383ffff */
.L_x_22:
[----:B01----:R-:W0:Y:S02]  /*1ef0*/  LDC R0, c[0x0][0x28c] ;  /* 0x0000a300ff007b82 */ /* 0x003e240000000800 */
[----:B0-----:R-:W-:-:S13]  /*1f00*/  ISETP.GE.AND P1, PT, R0, 0x1, PT ;  /* 0x000000010000780c */ /* 0x001fda0003f26270 */
[----:B------:R-:W-:Y:S05]  /*1f10*/  @!P1 BRA `(.L_x_30) ;  /* 0x0000000000509947 */ /* 0x000fea0003800000 */
[----:B------:R-:W-:Y:S05]  /*1f20*/  @!P0 BRA `(.L_x_31) ;  /* 0x0000000000048947 */ /* 0x000fea0003800000 */
[----:B------:R-:W-:Y:S01]  /*1f30*/  BPT.TRAP 0x1 ;  /* 0x000000040000795c */ /* 0x000fe20000300000 */
.L_x_31:
[----:B------:R-:W-:Y:S01]  /*1f40*/  ISETP.NE.AND P0, PT, R22, RZ, PT ;  /* 0x000000ff1600720c */ /* 0x000fe20003f05270 */
[----:B------:R-:W-:Y:S01]  /*1f50*/  BSSY B0, `(.L_x_32) ;  /* 0x000000e000007945 */ /* 0x000fe20003800000 */
[----:B------:R-:W-:-:S11]  /*1f60*/  ISETP.GT.U32.AND P1, PT, R18, 0x1, PT ;  /* 0x000000011200780c */ /* 0x000fd60003f24070 */
[----:B------:R-:W-:Y:S05]  /*1f70*/  @!P0 BRA `(.L_x_33) ;  /* 0x00000000002c8947 */ /* 0x000fea0003800000 */
[----:B------:R-:W-:-:S04]  /*1f80*/  UIADD3 UR6, UR44, UR41, URZ ;  /* 0x000000292c067290 */ /* 0x000fc8000fffe03f */
[----:B------:R-:W-:-:S04]  /*1f90*/  UIMAD.WIDE.U32 UR4, UR6, 0x24924925, URZ ;  /* 0x24924925060478a5 */ /* 0x000fc8000f8e003f */
[----:B------:R-:W-:-:S04]  /*1fa0*/  UIADD3 UR4, UR6, -UR5, URZ ;  /* 0x8000000506047290 */ /* 0x000fc8000fffe03f */
[----:B------:R-:W-:-:S04]  /*1fb0*/  ULEA.HI UR4, UR4, UR5, URZ, 0x1f ;  /* 0x0000000504047291 */ /* 0x000fc8000f8ff83f */
[----:B------:R-:W-:-:S04]  /*1fc0*/  USHF.R.U32.HI UR4, URZ, 0x2, UR4 ;  /* 0x000000023f047899 */ /* 0x000fc80008011604 */
[----:B------:R-:W-:-:S06]  /*1fd0*/  UIMAD UR4, UR4, -0x7, UR6 ;  /* 0xfffffff9040478a4 */ /* 0x000fcc000f8e0206 */
[----:B------:R-:W-:-:S04]  /*1fe0*/  IMAD.U32 R3, RZ, RZ, UR4 ;  /* 0x00000004ff037e24 */ /* 0x000fc8000f8e00ff */
[----:B------:R-:W-:-:S04]  /*1ff0*/  IMAD R0, R3, 0x8, R6 ;  /* 0x0000000803007824 */ /* 0x000fc800078e0206 */
[----:B------:R-:W-:-:S05]  /*2000*/  VIADD R0, R0, 0x38 ;  /* 0x0000003800007836 */ /* 0x000fca0000000000 */
[----:B------:R-:W-:-:S04]  /*2010*/  PRMT R0, R19, 0x654, R0 ;  /* 0x0000065413007816 */ /* 0x000fc80000000000 */
[----:B------:R0:W-:Y:S03]  /*2020*/  SYNCS.ARRIVE.TRANS64.RED.A1T0 RZ, [R0+URZ], RZ ;  /* 0x000000ff00ff79a7 */ /* 0x0001e6000810043f */
.L_x_33:
[----:B------:R-:W-:Y:S05]  /*2030*/  BSYNC B0 ;  /* 0x0000000000007941 */ /* 0x000fea0003800000 */
.L_x_32:
[----:B------:R-:W-:Y:S05]  /*2040*/  @P1 BRA `(.L_x_30) ;  /* 0x0000000000041947 */ /* 0x000fea0003800000 */
[----:B------:R-:W-:Y:S01]  /*2050*/  BPT.TRAP 0x1 ;  /* 0x000000040000795c */ /* 0x000fe20000300000 */
.L_x_30:
[----:B------:R-:W-:Y:S01]  /*2060*/  UISETP.GE.U32.AND UP1, UPT, UR43, 0x7, UPT ;  /* 0x000000072b00788c */ /* 0x000fe2000bf26070 */
[----:B------:R-:W-:Y:S01]  /*2070*/  IMAD.SHL.U32 R100, R100, 0x80, RZ ;  /* 0x0000008064647824 */ /* 0x000fe200078e00ff */
[----:B------:R-:W-:Y:S01]  /*2080*/  UIADD3 UR41, UR43, UR41, URZ ;  /* 0x000000292b297290 */ /* 0x000fe2000fffe03f */
[----:B------:R-:W-:Y:S01]  /*2090*/  SHF.R.S32.HI R11, RZ, 0x1f, R101 ;  /* 0x0000001fff0b7819 */ /* 0x000fe20000011465 */
[----:B------:R-:W-:Y:S01]  /*20a0*/  ULDC UR10, c[0x0][0x288] ;  /* 0x0000a200000a7ab9 */ /* 0x000fe20000000800 */
[----:B------:R-:W-:Y:S01]  /*20b0*/  IMAD.SHL.U32 R6, R103, 0x80, RZ ;  /* 0x0000008067067824 */ /* 0x000fe200078e00ff */
[C---:B------:R-:W-:Y:S01]  /*20c0*/  LOP3.LUT R8, R100.reuse, 0x6, R95, 0xf8, !PT ;  /* 0x0000000664087812 */ /* 0x040fe200078ef85f */
[----:B------:R-:W-:Y:S01]  /*20d0*/  UISETP.GT.U32.AND UP0, UPT, UR41, 0x6, UPT ;  /* 0x000000062900788c */ /* 0x000fe2000bf04070 */
[----:B------:R-:W-:Y:S01]  /*20e0*/  ISETP.GE.AND P0, PT, R100, UR10, PT ;  /* 0x0000000a64007c0c */ /* 0x000fe2000bf06270 */
[----:B------:R-:W-:Y:S01]  /*20f0*/  ULDC.64 UR6, c[0x0][0x5d0] ;  /* 0x0001740000067ab9 */ /* 0x000fe20000000a00 */
[----:B------:R-:W-:Y:S01]  /*2100*/  ULDC UR11, c[0x0][0x284] ;  /* 0x0000a100000b7ab9 */ /* 0x000fe20000000800 */
[----:B------:R-:W-:Y:S01]  /*2110*/  @UP1 UIMAD.WIDE.U32 UR4, UR41, 0x24924925, URZ ;  /* 0x24924925290418a5 */ /* 0x000fe2000f8e003f */
[----:B------:R-:W-:Y:S01]  /*2120*/  SHF.R.S32.HI R9, RZ, 0x1f, R8 ;  /* 0x0000001fff097819 */ /* 0x000fe20000011408 */
[----:B0-----:R-:W-:Y:S01]  /*2130*/  IMAD R0, R11, UR6, RZ ;  /* 0x000000060b007c24 */ /* 0x001fe2000f8e02ff */
[----:B------:R-:W-:Y:S01]  /*2140*/  UISETP.LT.U32.AND UP0, UPT, UR43, 0x7, UP0 ;  /* 0x000000072b00788c */ /* 0x000fe20008701070 */
[----:B------:R-:W-:Y:S01]  /*2150*/  ISETP.GE.OR P0, PT, R6, UR11, P0 ;  /* 0x0000000b06007c0c */ /* 0x000fe20008706670 */
[----:B------:R-:W-:Y:S01]  /*2160*/  @UP1 UIADD3 UR4, UR41, -UR5, URZ ;  /* 0x8000000529041290 */ /* 0x000fe2000fffe03f */
[C---:B------:R-:W-:Y:S01]  /*2170*/  IMAD R3, R101.reuse, UR7, R0 ;  /* 0x0000000765037c24 */ /* 0x040fe2000f8e0200 */
[----:B------:R-:W-:Y:S01]  /*2180*/  ULDC.64 UR8, c[0x0][0x5c8] ;  /* 0x0001720000087ab9 */ /* 0x000fe20000000a00 */
[----:B------:R-:W-:Y:S01]  /*2190*/  IMAD.WIDE.U32 R4, R101, UR6, R8 ;  /* 0x0000000665047c25 */ /* 0x000fe2000f8e0008 */
[----:B------:R-:W-:-:S02]  /*21a0*/  USEL UR6, URZ, 0x1, !UP0 ;  /* 0x000000013f067887 */ /* 0x000fc4000c000000 */
[----:B------:R-:W-:Y:S01]  /*21b0*/  @UP1 ULEA.HI UR4, UR4, UR5, URZ, 0x1f ;  /* 0x0000000504041291 */ /* 0x000fe2000f8ff83f */
[----:B------:R-:W-:Y:S01]  /*21c0*/  IMAD.WIDE R104, R103, 0x80, R88 ;  /* 0x0000008067687825 */ /* 0x000fe200078e0258 */
[----:B------:R-:W-:Y:S02]  /*21d0*/  ULOP3.LUT UR40, UR40, UR6, URZ, 0x3c, !UPT ;  /* 0x0000000628287292 */ /* 0x000fe4000f8e3c3f */
[----:B------:R-:W-:Y:S01]  /*21e0*/  @UP1 USHF.R.U32.HI UR4, URZ, 0x2, UR4 ;  /* 0x000000023f041899 */ /* 0x000fe20008011604 */
[----:B------:R-:W-:Y:S02]  /*21f0*/  IMAD.IADD R5, R5, 0x1, R3 ;  /* 0x0000000105057824 */ /* 0x000fe400078e0203 */
[----:B------:R-:W-:Y:S01]  /*2200*/  IMAD R3, R105, UR8, RZ ;  /* 0x0000000869037c24 */ /* 0x000fe2000f8e02ff */
[----:B------:R-:W-:Y:S01]  /*2210*/  @UP1 ULOP3.LUT UR40, UR40, 0x1, UR4, 0x78, !UPT ;  /* 0x0000000128281892 */ /* 0x000fe2000f8e7804 */
[----:B------:R-:W-:-:S04]  /*2220*/  IMAD.WIDE.U32 R106, R104, UR8, R4 ;  /* 0x00000008686a7c25 */ /* 0x000fc8000f8e0004 */
[----:B------:R-:W-:Y:S02]  /*2230*/  IMAD R7, R104, UR9, R3 ;  /* 0x0000000968077c24 */ /* 0x000fe4000f8e0203 */
[----:B------:R-:W-:Y:S01]  /*2240*/  IMAD.MOV.U32 R0, RZ, RZ, -0x1 ;  /* 0xffffffffff007424 */ /* 0x000fe200078e00ff */
[----:B------:R-:W-:Y:S06]  /*2250*/  @P0 BRA `(.L_x_34) ;  /* 0x00000040001c0947 */ /* 0x000fec0003800000 */
[----:B-----5:R-:W-:Y:S01]  /*2260*/  FSETP.NEU.AND P0, PT, R90, RZ, PT ;  /* 0x000000ff5a00720b */ /* 0x020fe20003f0d000 */
[----:B------:R-:W-:Y:S01]  /*2270*/  IMAD.IADD R4, R94, 0x1, -R100 ;  /* 0x000000015e047824 */ /* 0x000fe200078e0a64 */
[----:B------:R-:W-:Y:S01]  /*2280*/  BSSY B0, `(.L_x_34) ;  /* 0x0000404000007945 */ /* 0x000fe20003800000 */
[----:B------:R-:W-:Y:S02]  /*2290*/  IMAD.IADD R3, R99, 0x1, -R6 ;  /* 0x0000000163037824 */ /* 0x000fe400078e0a06 */
[----:B------:R-:W-:Y:S01]  /*22a0*/  IMAD.IADD R103, R107, 0x1, R7 ;  /* 0x000000016b677824 */ /* 0x000fe200078e0207 */
[----:B------:R-:W-:-:S04]  /*22b0*/  ISETP.GT.AND P2, PT, R4, RZ, PT ;  /* 0x000000ff0400720c */ /* 0x000fc80003f44270 */
[----:B------:R-:W-:-:S03]  /*22c0*/  ISETP.GT.AND P1, PT, R3, RZ, P2 ;  /* 0x000000ff0300720c */ /* 0x000fc60001724270 */
[----:B------:R-:W-:Y:S10]  /*22d0*/  @!P0 BRA `(.L_x_35) ;  /* 0x0000002c00288947 */ /* 0x000ff40003800000 */
[----:B------:R-:W0:Y:S01]  /*22e0*/  LDC.64 R110, c[0x0][0x5b8] ;  /* 0x00016e00ff6e7b82 */ /* 0x000e220000000a00 */
[----:B------:R-:W-:-:S07]  /*22f0*/  ULDC.64 UR4, c[0x0][0x5c0] ;  /* 0x0001700000047ab9 */ /* 0x000fce0000000a00 */
[----:B------:R-:W1:Y:S08]  /*2300*/  LDC.64 R112, c[0x0][0x5b0] ;  /* 0x00016c00ff707b82 */ /* 0x000e700000000a00 */
[----:B------:R-:W2:Y:S01]  /*2310*/  LDC.64 R114, c[0x0][0x5a8] ;  /* 0x00016a00ff727b82 */ /* 0x000ea20000000a00 */
[-C--:B0-----:R-:W-:Y:S02]  /*2320*/  IMAD R6, R11, R110.reuse, RZ ;  /* 0x0000006e0b067224 */ /* 0x081fe400078e02ff */
[----:B------:R-:W-:-:S04]  /*2330*/  IMAD.WIDE.U32 R108, R101, R110, R8 ;  /* 0x0000006e656c7225 */ /* 0x000fc800078e0008 */
[----:B------:R-:W-:Y:S02]  /*2340*/  IMAD R107, R101, R111, R6 ;  /* 0x0000006f656b7224 */ /* 0x000fe400078e0206 */
[-C--:B-1----:R-:W-:Y:S02]  /*2350*/  IMAD R5, R105, R112.reuse, RZ ;  /* 0x0000007069057224 */ /* 0x082fe400078e02ff */
[----:B------:R-:W-:Y:S02]  /*2360*/  IMAD.IADD R13, R109, 0x1, R107 ;  /* 0x000000016d0d7824 */ /* 0x000fe400078e026b */
[----:B------:R-:W-:Y:S02]  /*2370*/  IMAD.MOV.U32 R12, RZ, RZ, R108 ;  /* 0x000000ffff0c7224 */ /* 0x000fe400078e006c */
[C---:B------:R-:W-:Y:S02]  /*2380*/  IMAD R111, R104.reuse, R113, R5 ;  /* 0x00000071686f7224 */ /* 0x040fe400078e0205 */
[----:B------:R-:W-:-:S04]  /*2390*/  IMAD.WIDE.U32 R6, R104, R112, R12 ;  /* 0x0000007068067225 */ /* 0x000fc800078e000c */
[----:B------:R-:W-:Y:S01]  /*23a0*/  IMAD.IADD R5, R7, 0x1, R111 ;  /* 0x0000000107057824 */ /* 0x000fe200078e026f */
[----:B--2---:R-:W-:-:S04]  /*23b0*/  LEA R14, P0, R6, R114, 0x1 ;  /* 0x00000072060e7211 */ /* 0x004fc800078008ff */
[----:B------:R-:W-:-:S05]  /*23c0*/  LEA.HI.X R15, R6, R115, R5, 0x1, P0 ;  /* 0x00000073060f7211 */ /* 0x000fca00000f0c05 */
[----:B------:R0:W2:Y:S01]  /*23d0*/  @P1 LDG.E.LTC128B.U16 R5, desc[UR38][R14.64] ;  /* 0x000000260e051981 */ /* 0x0000a2000c1e1520 */
[----:B------:R-:W-:Y:S01]  /*23e0*/  LEA R10, P0, R106, UR4, 0x1 ;  /* 0x000000046a0a7c11 */ /* 0x000fe2000f8008ff */
[----:B------:R-:W-:Y:S01]  /*23f0*/  IMAD.WIDE.U32 R6, R104, R112, R8 ;  /* 0x0000007068067225 */ /* 0x000fe200078e0008 */
[----:B------:R-:W-:Y:S03]  /*2400*/  BSSY B1, `(.L_x_36) ;  /* 0x0000012000017945 */ /* 0x000fe60003800000 */
[----:B------:R-:W-:Y:S02]  /*2410*/  IMAD.IADD R7, R111, 0x1, R7 ;  /* 0x000000016f077824 */ /* 0x000fe400078e0207 */
[----:B------:R-:W-:Y:S01]  /*2420*/  IMAD.WIDE.U32 R20, R101, R110, R6 ;  /* 0x0000006e65147225 */ /* 0x000fe200078e0006 */
[----:B0-----:R-:W-:-:S03]  /*2430*/  SHF.L.U64.HI R15, R112, 0x3, R113 ;  /* 0x00000003700f7819 */ /* 0x001fc60000010271 */
[----:B------:R-:W-:Y:S01]  /*2440*/  IMAD.IADD R7, R107, 0x1, R21 ;  /* 0x000000016b077824 */ /* 0x000fe200078e0215 */
[----:B------:R-:W-:Y:S01]  /*2450*/  LEA R6, P4, R20, R114, 0x1 ;  /* 0x0000007214067211 */ /* 0x000fe200078808ff */
[----:B------:R-:W-:-:S03]  /*2460*/  IMAD.SHL.U32 R14, R112, 0x8, RZ ;  /* 0x00000008700e7824 */ /* 0x000fc600078e00ff */
[----:B------:R-:W-:Y:S01]  /*2470*/  LEA.HI.X R7, R20, R115, R7, 0x1, P4 ;  /* 0x0000007314077211 */ /* 0x000fe200020f0c07 */
[----:B--2---:R-:W-:-:S05]  /*2480*/  HADD2.F32 R11, -RZ, R5.H0_H0 ;  /* 0x20000005ff0b7230 */ /* 0x004fca0000004100 */
[----:B------:R-:W-:-:S04]  /*2490*/  FMUL R11, R11, R90 ;  /* 0x0000005a0b0b7220 */ /* 0x000fc80000400000 */
[----:B------:R-:W-:Y:S01]  /*24a0*/  FFMA R24, R24, R23, R11 ;  /* 0x0000001718187223 */ /* 0x000fe2000000000b */
[----:B------:R-:W-:Y:S02]  /*24b0*/  LEA.HI.X R11, R106, UR5, R103, 0x1, P0 ;  /* 0x000000056a0b7c11 */ /* 0x000fe400080f0c67 */
[----:B------:R-:W-:Y:S02]  /*24c0*/  ISETP.GT.AND P0, PT, R4, 0x1, PT ;  /* 0x000000010400780c */ /* 0x000fe40003f04270 */
[----:B------:R-:W-:Y:S02]  /*24d0*/  F2FP.F16.F32.PACK_AB R24, RZ, R24 ;  /* 0x00000018ff18723e */ /* 0x000fe400000000ff */
[----:B------:R-:W-:-:S03]  /*24e0*/  ISETP.GT.AND P3, PT, R3, RZ, P0 ;  /* 0x000000ff0300720c */ /* 0x000fc60000764270 */
[----:B------:R0:W-:Y:S10]  /*24f0*/  @P1 STG.E.U16 desc[UR38][R10.64], R24 ;  /* 0x000000180a001986 */ /* 0x0001f4000c101526 */
[----:B------:R-:W-:Y:S05]  /*2500*/  @!P3 BRA `(.L_x_37) ;  /* 0x000000000004b947 */ /* 0x000fea0003800000 */
[----:B------:R1:W5:Y:S02]  /*2510*/  LDG.E.LTC128B.U16 R5, desc[UR38][R6.64+0x2] ;  /* 0x0000022606057981 */ /* 0x000364000c1e1520 */
.L_x_37:
[----:B------:R-:W-:Y:S05]  /*2520*/  BSYNC B1 ;  /* 0x0000000000017941 */ /* 0x000fea0003800000 */
.L_x_36:
[----:B-----5:R-:W-:Y:S01]  /*2530*/  HADD2.F32 R103, -RZ, R5.H0_H0 ;  /* 0x20000005ff677230 */ /* 0x020fe20000004100 */
[----:B------:R-:W-:Y:S01]  /*2540*/  ISETP.GT.AND P2, PT, R3, 0x8, P2 ;  /* 0x000000080300780c */ /* 0x000fe20001744270 */
[----:B------:R-:W-:Y:S01]  /*2550*/  IMAD.WIDE.U32 R20, R104, R112, R14 ;  /* 0x0000007068147225 */ /* 0x000fe200078e000e */
[----:B0-----:R-:W-:-:S03]  /*2560*/  PRMT R24, R5, 0x7610, R24 ;  /* 0x0000761005187816 */ /* 0x001fc60000000018 */
[----:B------:R-:W-:Y:S01]  /*2570*/  FMUL R12, R103, R90 ;  /* 0x0000005a670c7220 */ /* 0x000fe20000400000 */
[----:B------:R-:W-:Y:S01]  /*2580*/  IMAD.IADD R111, R111, 0x1, R21 ;  /* 0x000000016f6f7824 */ /* 0x000fe200078e0215 */
[----:B------:R-:W-:Y:S02]  /*2590*/  IADD3 R108, P1, R108, R20, RZ ;  /* 0x000000146c6c7210 */ /* 0x000fe40007f3e0ff */
[----:B------:R-:W-:-:S03]  /*25a0*/  FFMA R12, R25, R23, R12 ;  /* 0x00000017190c7223 */ /* 0x000fc6000000000c */
[----:B------:R-:W-:Y:S01]  /*25b0*/  IMAD.X R13, R111, 0x1, R13, P1 ;  /* 0x000000016f0d7824 */ /* 0x000fe200008e060d */
[C---:B------:R-:W-:Y:S02]  /*25c0*/  LEA R14, P1, R108.reuse, R114, 0x1 ;  /* 0x000000726c0e7211 */ /* 0x040fe400078208ff */
[----:B------:R-:W-:Y:S02]  /*25d0*/  F2FP.F16.F32.PACK_AB R12, RZ, R12 ;  /* 0x0000000cff0c723e */ /* 0x000fe400000000ff */
[----:B------:R-:W-:Y:S02]  /*25e0*/  LEA.HI.X R15, R108, R115, R13, 0x1, P1 ;  /* 0x000000736c0f7211 */ /* 0x000fe400008f0c0d */
[----:B------:R-:W-:-:S05]  /*25f0*/  PRMT R21, R12, 0x7610, R21 ;  /* 0x000076100c157816 */ /* 0x000fca0000000015 */
[----:B------:R0:W-:Y:S04]  /*2600*/  @P3 STG.E.U16 desc[UR38][R10.64+0x2], R21 ;  /* 0x000002150a003986 */ /* 0x0001e8000c101526 */
[----:B------:R-:W2:Y:S01]  /*2610*/  @P2 LDG.E.LTC128B.U16 R24, desc[UR38][R14.64] ;  /* 0x000000260e182981 */ /* 0x000ea2000c1e1520 */
[----:B------:R-:W-:Y:S01]  /*2620*/  IADD3 R20, P1, R8, R20, RZ ;  /* 0x0000001408147210 */ /* 0x000fe20007f3e0ff */
[----:B------:R-:W-:Y:S01]  /*2630*/  BSSY B1, `(.L_x_38) ;  /* 0x0000011000017945 */ /* 0x000fe20003800000 */
[----:B------:R-:W-:Y:S02]  /*2640*/  SHF.L.U64.HI R13, R91, 0x1, R92 ;  /* 0x000000015b0d7819 */ /* 0x000fe4000001025c */
[----:B------:R-:W-:Y:S01]  /*2650*/  ISETP.GT.AND P0, PT, R3, 0x8, P0 ;  /* 0x000000080300780c */ /* 0x000fe20000704270 */
[----:B0-----:R-:W-:Y:S01]  /*2660*/  IMAD.X R21, R9, 0x1, R111, P1 ;  /* 0x0000000109157824 */ /* 0x001fe200008e066f */
[----:B------:R-:W-:Y:S01]  /*2670*/  LEA R12, P1, R91, R10, 0x1 ;  /* 0x0000000a5b0c7211 */ /* 0x000fe200078208ff */
[----:B------:R-:W-:-:S04]  /*2680*/  IMAD.WIDE.U32 R20, R101, R110, R20 ;  /* 0x0000006e65147225 */ /* 0x000fc800078e0014 */
[----:B------:R-:W-:Y:S01]  /*2690*/  IMAD.X R13, R13, 0x1, R11, P1 ;  /* 0x000000010d0d7824 */ /* 0x000fe200008e060b */
[----:B------:R-:W-:Y:S01]  /*26a0*/  LEA R8, P3, R20, R114, 0x1 ;  /* 0x0000007214087211 */ /* 0x000fe200078608ff */
[----:B------:R-:W-:-:S05]  /*26b0*/  IMAD.IADD R9, R107, 0x1, R21 ;  /* 0x000000016b097824 */ /* 0x000fca00078e0215 */
[----:B------:R-:W-:Y:S01]  /*26c0*/  LEA.HI.X R9, R20, R115, R9, 0x1, P3 ;  /* 0x0000007314097211 */ /* 0x000fe200018f0c09 */
[----:B--2---:R-:W-:-:S05]  /*26d0*/  HADD2.F32 R5, -RZ, R24.H0_H0 ;  /* 0x20000018ff057230 */ /* 0x004fca0000004100 */
[----:B------:R-:W-:-:S04]  /*26e0*/  FMUL R5, R5, R90 ;  /* 0x0000005a05057220 */ /* 0x000fc80000400000 */
[----:B------:R-:W-:-:S05]  /*26f0*/  FFMA R5, R26, R23, R5 ;  /* 0x000000171a057223 */ /* 0x000fca0000000005 */
[----:B------:R-:W-:-:S05]  /*2700*/  F2FP.F16.F32.PACK_AB R5, RZ, R5 ;  /* 0x00000005ff05723e */ /* 0x000fca00000000ff */
[----:B------:R0:W-:Y:S01]  /*2710*/  @P2 STG.E.U16 desc[UR38][R12.64], R5 ;  /* 0x000000050c002986 */ /* 0x0001e2000c101526 */
[----:B------:R-:W-:Y:S05]  /*2720*/  @!P0 BRA `(.L_x_39) ;  /* 0x0000000000048947 */ /* 0x000fea0003800000 */
[----:B------:R2:W5:Y:S02]  /*2730*/  LDG.E.LTC128B.U16 R24, desc[UR38][R8.64+0x2] ;  /* 0x0000022608187981 */ /* 0x000564000c1e1520 */
.L_x_39:
[----:B------:R-:W-:Y:S05]  /*2740*/  BSYNC B1 ;  /* 0x0000000000017941 */ /* 0x000fea0003800000 */
.L_x_38:
[----:B0----5:R-:W-:Y:S01]  /*2750*/  HADD2.F32 R5, -RZ, R24.H0_H0 ;  /* 0x20000018ff057230 */ /* 0x021fe20000004100 */
[----:B------:R-:W-:Y:S01]  /*2760*/  ISETP.GT.AND P1, PT, R4, 0x8, PT ;  /* 0x000000080400780c */ /* 0x000fe20003f24270 */
[----:B------:R-:W-:Y:S03]  /*2770*/  BSSY B1, `(.L_x_40) ;  /* 0x0000008000017945 */ /* 0x000fe60003800000 */
[----:B------:R-:W-:Y:S01]  /*2780*/  FMUL R14, R5, R90 ;  /* 0x0000005a050e7220 */ /* 0x000fe20000400000 */
[----:B------:R-:W-:-:S03]  /*2790*/  ISETP.GT.AND P2, PT, R3, RZ, P1 ;  /* 0x000000ff0300720c */ /* 0x000fc60000f44270 */
[----:B------:R-:W-:-:S05]  /*27a0*/  FFMA R14, R27, R23, R14 ;  /* 0x000000171b0e7223 */ /* 0x000fca000000000e */
[----:B------:R-:W-:-:S05]  /*27b0*/  F2FP.F16.F32.PACK_AB R14, RZ, R14 ;  /* 0x0000000eff0e723e */ /* 0x000fca00000000ff */
[----:B------:R0:W-:Y:S01]  /*27c0*/  @P0 STG.E.U16 desc[UR38][R12.64+0x2], R14 ;  /* 0x0000020e0c000986 */ /* 0x0001e2000c101526 */
[----:B------:R-:W-:Y:S05]  /*27d0*/  @!P2 BRA `(.L_x_41) ;  /* 0x000000000004a947 */ /* 0x000fea0003800000 */
[----:B------:R3:W5:Y:S02]  /*27e0*/  LDG.E.LTC128B.U16 R24, desc[UR38][R6.64+0x10] ;  /* 0x0000102606187981 */ /* 0x000764000c1e1520 */
.L_x_41:
[----:B------:R-:W-:Y:S05]  /*27f0*/  BSYNC B1 ;  /* 0x0000000000017941 */ /* 0x000fea0003800000 */
.L_x_40:
[----:B-----5:R-:W-:Y:S01]  /*2800*/  HADD2.F32 R5, -RZ, R24.H0_H0 ;  /* 0x20000018ff057230 */ /* 0x020fe20000004100 */
        /* <DEDUP_REMOVED lines=9> */
.L_x_43:
[----:B------:R-:W-:Y:S05]  /*28a0*/  BSYNC B1 ;  /* 0x0000000000017941 */ /* 0x000fea0003800000 */
.L_x_42:
[----:B----45:R-:W-:Y:S01]  /*28b0*/  HADD2.F32 R5, -RZ, R24.H0_H0 ;  /* 0x20000018ff057230 */ /* 0x030fe20000004100 */
[----:B------:R-:W-:Y:S01]  /*28c0*/  ISETP.GT.AND P1, PT, R3, 0x8, P1 ;  /* 0x000000080300780c */ /* 0x000fe20000f24270 */
[----:B------:R-:W-:Y:S03]  /*28d0*/  BSSY B1, `(.L_x_44) ;  /* 0x0000007000017945 */ /* 0x000fe60003800000 */
[----:B0-----:R-:W-:-:S04]  /*28e0*/  FMUL R14, R5, R90 ;  /* 0x0000005a050e7220 */ /* 0x001fc80000400000 */
[----:B------:R-:W-:-:S05]  /*28f0*/  FFMA R14, R29, R23, R14 ;  /* 0x000000171d0e7223 */ /* 0x000fca000000000e */
[----:B------:R-:W-:-:S05]  /*2900*/  F2FP.F16.F32.PACK_AB R14, RZ, R14 ;  /* 0x0000000eff0e723e */ /* 0x000fca00000000ff */
[----:B------:R0:W-:Y:S01]  /*2910*/  @P3 STG.E.U16 desc[UR38][R10.64+0x12], R14 ;  /* 0x0000120e0a003986 */ /* 0x0001e2000c101526 */
[----:B------:R-:W-:Y:S05]  /*2920*/  @!P1 BRA `(.L_x_45) ;  /* 0x0000000000049947 */ /* 0x000fea0003800000 */
[----:B------:R4:W5:Y:S02]  /*2930*/  LDG.E.LTC128B.U16 R24, desc[UR38][R8.64+0x10] ;  /* 0x0000102608187981 */ /* 0x000964000c1e1520 */
.L_x_45:
[----:B------:R-:W-:Y:S05]  /*2940*/  BSYNC B1 ;  /* 0x0000000000017941 */ /* 0x000fea0003800000 */
.L_x_44:
[----:B-----5:R-:W-:Y:S01]  /*2950*/  HADD2.F32 R5, -RZ, R24.H0_H0 ;  /* 0x20000018ff057230 */ /* 0x020fe20000004100 */
[----:B------:R-:W-:Y:S01]  /*2960*/  ISETP.GT.AND P0, PT, R3, 0x8, P0 ;  /* 0x000000080300780c */ /* 0x000fe20000704270 */
[----:B------:R-:W-:Y:S03]  /*2970*/  BSSY B1, `(.L_x_46) ;  /* 0x0000007000017945 */ /* 0x000fe60003800000 */
[----:B------:R-:W-:-:S04]  /*2980*/  FMUL R5, R5, R90 ;  /* 0x0000005a05057220 */ /* 0x000fc80000400000 */
[----:B------:R-:W-:-:S05]  /*2990*/  FFMA R5, R30, R23, R5 ;  /* 0x000000171e057223 */ /* 0x000fca0000000005 */
[----:B------:R-:W-:-:S05]  /*29a0*/  F2FP.F16.F32.PACK_AB R5, RZ, R5 ;  /* 0x00000005ff05723e */ /* 0x000fca00000000ff */
[----:B------:R0:W-:Y:S01]  /*29b0*/  @P1 STG.E.U16 desc[UR38][R12.64+0x10], R5 ;  /* 0x000010050c001986 */ /* 0x0001e2000c101526 */
[----:B------:R-:W-:Y:S05]  /*29c0*/  @!P0 BRA `(.L_x_47) ;  /* 0x0000000000048947 */ /* 0x000fea0003800000 */
[----:B------:R0:W5:Y:S02]  /*29d0*/  LDG.E.LTC128B.U16 R24, desc[UR38][R8.64+0x12] ;  /* 0x0000122608187981 */ /* 0x000164000c1e1520 */
.L_x_47:
[----:B------:R-:W-:Y:S05]  /*29e0*/  BSYNC B1 ;  /* 0x0000000000017941 */ /* 0x000fea0003800000 */
.L_x_46:
        /* <DEDUP_REMOVED lines=10> */
.L_x_49:
[----:B------:R-:W-:Y:S05]  /*2a90*/  BSYNC B1 ;  /* 0x0000000000017941 */ /* 0x000fea0003800000 */
.L_x_48:
        /* <DEDUP_REMOVED lines=10> */
.L_x_51:
[----:B------:R-:W-:Y:S05]  /*2b40*/  BSYNC B1 ;  /* 0x0000000000017941 */ /* 0x000fea0003800000 */
.L_x_50:
[----:B0----5:R-:W-:Y:S01]  /*2b50*/  HADD2.F32 R5, -RZ, R24.H0_H0 ;  /* 0x20000018ff057230 */ /* 0x021fe20000004100 */
        /* <DEDUP_REMOVED lines=8> */
.L_x_53:
[----:B------:R-:W-:Y:S05]  /*2be0*/  BSYNC B1 ;  /* 0x0000000000017941 */ /* 0x000fea0003800000 */
.L_x_52:
        /* <DEDUP_REMOVED lines=9> */
.L_x_55:
[----:B------:R-:W-:Y:S05]  /*2c80*/  BSYNC B1 ;  /* 0x0000000000017941 */ /* 0x000fea0003800000 */
.L_x_54:
        /* <DEDUP_REMOVED lines=10> */
.L_x_57:
[----:B------:R-:W-:Y:S05]  /*2d30*/  BSYNC B1 ;  /* 0x0000000000017941 */ /* 0x000fea0003800000 */
.L_x_56:
        /* <DEDUP_REMOVED lines=10> */
.L_x_59:
[----:B------:R-:W-:Y:S05]  /*2de0*/  BSYNC B1 ;  /* 0x0000000000017941 */ /* 0x000fea0003800000 */
.L_x_58:
        /* <DEDUP_REMOVED lines=9> */
.L_x_61:
[----:B------:R-:W-:Y:S05]  /*2e80*/  BSYNC B1 ;  /* 0x0000000000017941 */ /* 0x000fea0003800000 */
.L_x_60:
        /* <DEDUP_REMOVED lines=9> */
.L_x_63:
[----:B------:R-:W-:Y:S05]  /*2f20*/  BSYNC B1 ;  /* 0x0000000000017941 */ /* 0x000fea0003800000 */
.L_x_62:
        /* <DEDUP_REMOVED lines=10> */
.L_x_65:
[----:B------:R-:W-:Y:S05]  /*2fd0*/  BSYNC B1 ;  /* 0x0000000000017941 */ /* 0x000fea0003800000 */
.L_x_64:
        /* <DEDUP_REMOVED lines=10> */
.L_x_67:
[----:B------:R-:W-:Y:S05]  /*3080*/  BSYNC B1 ;  /* 0x0000000000017941 */ /* 0x000fea0003800000 */
.L_x_66:
        /* <DEDUP_REMOVED lines=9> */
.L_x_69:
[----:B------:R-:W-:Y:S05]  /*3120*/  BSYNC B1 ;  /* 0x0000000000017941 */ /* 0x000fea0003800000 */
.L_x_68:
        /* <DEDUP_REMOVED lines=9> */
.L_x_71:
[----:B------:R-:W-:Y:S05]  /*31c0*/  BSYNC B1 ;  /* 0x0000000000017941 */ /* 0x000fea0003800000 */
.L_x_70:
        /* <DEDUP_REMOVED lines=10> */
.L_x_73:
[----:B------:R-:W-:Y:S05]  /*3270*/  BSYNC B1 ;  /* 0x0000000000017941 */ /* 0x000fea0003800000 */
.L_x_72:
        /* <DEDUP_REMOVED lines=10> */
.L_x_75:
[----:B------:R-:W-:Y:S05]  /*3320*/  BSYNC B1 ;  /* 0x0000000000017941 */ /* 0x000fea0003800000 */
.L_x_74:
        /* <DEDUP_REMOVED lines=9> */
.L_x_77:
[----:B------:R-:W-:Y:S05]  /*33c0*/  BSYNC B1 ;  /* 0x0000000000017941 */ /* 0x000fea0003800000 */
.L_x_76:
        /* <DEDUP_REMOVED lines=9> */
.L_x_79:
[----:B------:R-:W-:Y:S05]  /*3460*/  BSYNC B1 ;  /* 0x0000000000017941 */ /* 0x000fea0003800000 */
.L_x_78:
        /* <DEDUP_REMOVED lines=10> */
.L_x_81:
[----:B------:R-:W-:Y:S05]  /*3510*/  BSYNC B1 ;  /* 0x0000000000017941 */ /* 0x000fea0003800000 */
.L_x_80:
        /* <DEDUP_REMOVED lines=10> */
.L_x_83:
[----:B------:R-:W-:Y:S05]  /*35c0*/  BSYNC B1 ;  /* 0x0000000000017941 */ /* 0x000fea0003800000 */
.L_x_82:
        /* <DEDUP_REMOVED lines=9> */
.L_x_85:
[----:B------:R-:W-:Y:S05]  /*3660*/  BSYNC B1 ;  /* 0x0000000000017941 */ /* 0x000fea0003800000 */
.L_x_84:
        /* <DEDUP_REMOVED lines=9> */
.L_x_87:
[----:B------:R-:W-:Y:S05]  /*3700*/  BSYNC B1 ;  /* 0x0000000000017941 */ /* 0x000fea0003800000 */
.L_x_86:
        /* <DEDUP_REMOVED lines=10> */
.L_x_89:
[----:B------:R-:W-:Y:S05]  /*37b0*/  BSYNC B1 ;  /* 0x0000000000017941 */ /* 0x000fea0003800000 */
.L_x_88:
        /* <DEDUP_REMOVED lines=10> */
.L_x_91:
[----:B------:R-:W-:Y:S05]  /*3860*/  BSYNC B1 ;  /* 0x0000000000017941 */ /* 0x000fea0003800000 */
.L_x_90:
        /* <DEDUP_REMOVED lines=9> */
.L_x_93:
[----:B------:R-:W-:Y:S05]  /*3900*/  BSYNC B1 ;  /* 0x0000000000017941 */ /* 0x000fea0003800000 */
.L_x_92:
        /* <DEDUP_REMOVED lines=9> */
.L_x_95:
[----:B------:R-:W-:Y:S05]  /*39a0*/  BSYNC B1 ;  /* 0x0000000000017941 */ /* 0x000fea0003800000 */
.L_x_94:
        /* <DEDUP_REMOVED lines=10> */
.L_x_97:
[----:B------:R-:W-:Y:S05]  /*3a50*/  BSYNC B1 ;  /* 0x0000000000017941 */ /* 0x000fea0003800000 */
.L_x_96:
        /* <DEDUP_REMOVED lines=10> */
.L_x_99:
[----:B------:R-:W-:Y:S05]  /*3b00*/  BSYNC B1 ;  /* 0x0000000000017941 */ /* 0x000fea0003800000 */
.L_x_98:
        /* <DEDUP_REMOVED lines=9> */
.L_x_101:
[----:B------:R-:W-:Y:S05]  /*3ba0*/  BSYNC B1 ;  /* 0x0000000000017941 */ /* 0x000fea0003800000 */
.L_x_100:
        /* <DEDUP_REMOVED lines=9> */
.L_x_103:
[----:B------:R-:W-:Y:S05]  /*3c40*/  BSYNC B1 ;  /* 0x0000000000017941 */ /* 0x000fea0003800000 */
.L_x_102:
        /* <DEDUP_REMOVED lines=10> */
.L_x_105:
[----:B------:R-:W-:Y:S05]  /*3cf0*/  BSYNC B1 ;  /* 0x0000000000017941 */ /* 0x000fea0003800000 */
.L_x_104:
        /* <DEDUP_REMOVED lines=10> */
.L_x_107:
[----:B------:R-:W-:Y:S05]  /*3da0*/  BSYNC B1 ;  /* 0x0000000000017941 */ /* 0x000fea0003800000 */
.L_x_106:
        /* <DEDUP_REMOVED lines=9> */
.L_x_109:
[----:B------:R-:W-:Y:S05]  /*3e40*/  BSYNC B1 ;  /* 0x0000000000017941 */ /* 0x000fea0003800000 */
.L_x_108:
        /* <DEDUP_REMOVED lines=9> */
.L_x_111:
[----:B------:R-:W-:Y:S05]  /*3ee0*/  BSYNC B1 ;  /* 0x0000000000017941 */ /* 0x000fea0003800000 */
.L_x_110:
        /* <DEDUP_REMOVED lines=10> */
.L_x_113:
[----:B------:R-:W-:Y:S05]  /*3f90*/  BSYNC B1 ;  /* 0x0000000000017941 */ /* 0x000fea0003800000 */
.L_x_112:
        /* <DEDUP_REMOVED lines=10> */
.L_x_115:
[----:B------:R-:W-:Y:S05]  /*4040*/  BSYNC B1 ;  /* 0x0000000000017941 */ /* 0x000fea0003800000 */
.L_x_114:
        /* <DEDUP_REMOVED lines=9> */
.L_x_117:
[----:B------:R-:W-:Y:S05]  /*40e0*/  BSYNC B1 ;  /* 0x0000000000017941 */ /* 0x000fea0003800000 */
.L_x_116:
        /* <DEDUP_REMOVED lines=9> */
.L_x_119:
[----:B------:R-:W-:Y:S05]  /*4180*/  BSYNC B1 ;  /* 0x0000000000017941 */ /* 0x000fea0003800000 */
.L_x_118:
        /* <DEDUP_REMOVED lines=10> */
.L_x_121:
[----:B------:R-:W-:Y:S05]  /*4230*/  BSYNC B1 ;  /* 0x0000000000017941 */ /* 0x000fea0003800000 */
.L_x_120:
        /* <DEDUP_REMOVED lines=10> */
.L_x_123:
[----:B------:R-:W-:Y:S05]  /*42e0*/  BSYNC B1 ;  /* 0x0000000000017941 */ /* 0x000fea0003800000 */
.L_x_122:
        /* <DEDUP_REMOVED lines=9> */
.L_x_125:
[----:B------:R-:W-:Y:S05]  /*4380*/  BSYNC B1 ;  /* 0x0000000000017941 */ /* 0x000fea0003800000 */
.L_x_124:
        /* <DEDUP_REMOVED lines=9> */
.L_x_127:
[----:B------:R-:W-:Y:S05]  /*4420*/  BSYNC B1 ;  /* 0x0000000000017941 */ /* 0x000fea0003800000 */
.L_x_126:
        /* <DEDUP_REMOVED lines=10> */
.L_x_129:
[----:B------:R-:W-:Y:S05]  /*44d0*/  BSYNC B1 ;  /* 0x0000000000017941 */ /* 0x000fea0003800000 */
.L_x_128:
        /* <DEDUP_REMOVED lines=10> */
.L_x_131:
[----:B------:R-:W-:Y:S05]  /*4580*/  BSYNC B1 ;  /* 0x0000000000017941 */ /* 0x000fea0003800000 */
.L_x_130:
        /* <DEDUP_REMOVED lines=9> */
.L_x_133:
[----:B------:R-:W-:Y:S05]  /*4620*/  BSYNC B1 ;  /* 0x0000000000017941 */ /* 0x000fea0003800000 */
.L_x_132:
        /* <DEDUP_REMOVED lines=9> */
.L_x_135:
[----:B------:R-:W-:Y:S05]  /*46c0*/  BSYNC B1 ;  /* 0x0000000000017941 */ /* 0x000fea0003800000 */
.L_x_134:
        /* <DEDUP_REMOVED lines=10> */
.L_x_137:
[----:B------:R-:W-:Y:S05]  /*4770*/  BSYNC B1 ;  /* 0x0000000000017941 */ /* 0x000fea0003800000 */
.L_x_136:
        /* <DEDUP_REMOVED lines=10> */
.L_x_139:
[----:B------:R-:W-:Y:S05]  /*4820*/  BSYNC B1 ;  /* 0x0000000000017941 */ /* 0x000fea0003800000 */
.L_x_138:
        /* <DEDUP_REMOVED lines=9> */
.L_x_141:
[----:B------:R-:W-:Y:S05]  /*48c0*/  BSYNC B1 ;  /* 0x0000000000017941 */ /* 0x000fea0003800000 */
.L_x_140:
        /* <DEDUP_REMOVED lines=9> */
.L_x_143:
[----:B------:R-:W-:Y:S05]  /*4960*/  BSYNC B1 ;  /* 0x0000000000017941 */ /* 0x000fea0003800000 */
.L_x_142:
        /* <DEDUP_REMOVED lines=10> */
.L_x_145:
[----:B------:R-:W-:Y:S05]  /*4a10*/  BSYNC B1 ;  /* 0x0000000000017941 */ /* 0x000fea0003800000 */
.L_x_144:
        /* <DEDUP_REMOVED lines=10> */
.L_x_147:
[----:B------:R-:W-:Y:S05]  /*4ac0*/  BSYNC B1 ;  /* 0x0000000000017941 */ /* 0x000fea0003800000 */
.L_x_146:
        /* <DEDUP_REMOVED lines=9> */
.L_x_149:
[----:B------:R-:W-:Y:S05]  /*4b60*/  BSYNC B1 ;  /* 0x0000000000017941 */ /* 0x000fea0003800000 */
.L_x_148:
        /* <DEDUP_REMOVED lines=9> */
.L_x_151:
[----:B------:R-:W-:Y:S05]  /*4c00*/  BSYNC B1 ;  /* 0x0000000000017941 */ /* 0x000fea0003800000 */
.L_x_150:
        /* <DEDUP_REMOVED lines=10> */
.L_x_153:
[----:B------:R-:W-:Y:S05]  /*4cb0*/  BSYNC B1 ;  /* 0x0000000000017941 */ /* 0x000fea0003800000 */
.L_x_152:
[----:B-----5:R-:W-:Y:S01]  /*4cc0*/  HADD2.F32 R5, -RZ, R24.H0_H0 ;  /* 0x20000018ff057230 */ /* 0x020fe20000004100 */
[----:B------:R-:W-:Y:S01]  /*4cd0*/  ISETP.GT.AND P0, PT, R4, 0x79, PT ;  /* 0x000000790400780c */ /* 0x000fe20003f04270 */
[----:B------:R-:W-:Y:S01]  /*4ce0*/  @P2 IMAD.MOV.U32 R4, RZ, RZ, R10 ;  /* 0x000000ffff042224 */ /* 0x000fe200078e000a */
[----:B------:R-:W-:Y:S02]  /*4cf0*/  BSSY B1, `(.L_x_154) ;  /* 0x000000a000017945 */ /* 0x000fe40003800000 */
[----:B------:R-:W-:Y:S01]  /*4d00*/  FMUL R5, R5, R90 ;  /* 0x0000005a05057220 */ /* 0x000fe20000400000 */
[----:B------:R-:W-:-:S03]  /*4d10*/  ISETP.GT.AND P3, PT, R3, RZ, P0 ;  /* 0x000000ff0300720c */ /* 0x000fc60000764270 */
[----:B------:R-:W-:-:S05]  /*4d20*/  FFMA R5, R84, R23, R5 ;  /* 0x0000001754057223 */ /* 0x000fca0000000005 */
[----:B------:R-:W-:-:S04]  /*4d30*/  F2FP.F16.F32.PACK_AB R5, RZ, R5 ;  /* 0x00000005ff05723e */ /* 0x000fc800000000ff */
[----:B0-----:R-:W-:Y:S01]  /*4d40*/  PRMT R14, R5, 0x7610, R14 ;  /* 0x00007610050e7816 */ /* 0x001fe2000000000e */
[----:B------:R-:W-:-:S05]  /*4d50*/  @P2 IMAD.MOV.U32 R5, RZ, RZ, R11 ;  /* 0x000000ffff052224 */ /* 0x000fca00078e000b */
[----:B------:R0:W-:Y:S01]  /*4d60*/  @P2 STG.E.U16 desc[UR38][R4.64+0xf0], R14 ;  /* 0x0000f00e04002986 */ /* 0x0001e2000c101526 */
[----:B------:R-:W-:Y:S05]  /*4d70*/  @!P3 BRA `(.L_x_155) ;  /* 0x000000000004b947 */ /* 0x000fea0003800000 */
[----:B------:R0:W5:Y:S02]  /*4d80*/  LDG.E.LTC128B.U16 R24, desc[UR38][R6.64+0xf2] ;  /* 0x0000f22606187981 */ /* 0x000164000c1e1520 */
.L_x_155:
[----:B------:R-:W-:Y:S05]  /*4d90*/  BSYNC B1 ;  /* 0x0000000000017941 */ /* 0x000fea0003800000 */
.L_x_154:
        /* <DEDUP_REMOVED lines=9> */
.L_x_157:
[----:B------:R-:W-:Y:S05]  /*4e30*/  BSYNC B1 ;  /* 0x0000000000017941 */ /* 0x000fea0003800000 */
.L_x_156:
[----:B-----5:R-:W-:Y:S01]  /*4e40*/  HADD2.F32 R5, -RZ, R24.H0_H0 ;  /* 0x20000018ff057230 */ /* 0x020fe20000004100 */
[----:B------:R-:W-:Y:S01]  /*4e50*/  ISETP.GT.AND P0, PT, R3, 0x8, P0 ;  /* 0x000000080300780c */ /* 0x000fe20000704270 */
[----:B0-----:R-:W-:Y:S01]  /*4e60*/  @P1 IMAD.MOV.U32 R4, RZ, RZ, R12 ;  /* 0x000000ffff041224 */ /* 0x001fe200078e000c */
[----:B------:R-:W-:Y:S02]  /*4e70*/  BSSY B1, `(.L_x_158) ;  /* 0x0000009000017945 */ /* 0x000fe40003800000 */
[----:B------:R-:W-:-:S04]  /*4e80*/  FMUL R5, R5, R90 ;  /* 0x0000005a05057220 */ /* 0x000fc80000400000 */
[----:B------:R-:W-:-:S05]  /*4e90*/  FFMA R5, R86, R23, R5 ;  /* 0x0000001756057223 */ /* 0x000fca0000000005 */
[----:B------:R-:W-:-:S04]  /*4ea0*/  F2FP.F16.F32.PACK_AB R5, RZ, R5 ;  /* 0x00000005ff05723e */ /* 0x000fc800000000ff */
[----:B-1-3--:R-:W-:Y:S01]  /*4eb0*/  PRMT R6, R5, 0x7610, R6 ;  /* 0x0000761005067816 */ /* 0x00afe20000000006 */
[----:B------:R-:W-:-:S05]  /*4ec0*/  @P1 IMAD.MOV.U32 R5, RZ, RZ, R13 ;  /* 0x000000ffff051224 */ /* 0x000fca00078e000d */
[----:B------:R0:W-:Y:S01]  /*4ed0*/  @P1 STG.E.U16 desc[UR38][R4.64+0xf0], R6 ;  /* 0x0000f00604001986 */ /* 0x0001e2000c101526 */
[----:B------:R-:W-:Y:S05]  /*4ee0*/  @!P0 BRA `(.L_x_159) ;  /* 0x0000000000048947 */ /* 0x000fea0003800000 */
[----:B------:R1:W5:Y:S02]  /*4ef0*/  LDG.E.LTC128B.U16 R24, desc[UR38][R8.64+0xf2] ;  /* 0x0000f22608187981 */ /* 0x000364000c1e1520 */
.L_x_159:
[----:B------:R-:W-:Y:S05]  /*4f00*/  BSYNC B1 ;  /* 0x0000000000017941 */ /* 0x000fea0003800000 */
.L_x_158:
[----:B------:R-:W-:Y:S05]  /*4f10*/  @!P0 BRA `(.L_x_160) ;  /* 0x0000001000e88947 */ /* 0x000fea0003800000 */
[----:B-----5:R-:W-:-:S05]  /*4f20*/  HADD2.F32 R3, -RZ, R24.H0_H0 ;  /* 0x20000018ff037230 */ /* 0x020fca0000004100 */
[----:B0-----:R-:W-:-:S04]  /*4f30*/  FMUL R4, R3, R90 ;  /* 0x0000005a03047220 */ /* 0x001fc80000400000 */
[----:B------:R-:W-:-:S05]  /*4f40*/  FFMA R4, R87, R23, R4 ;  /* 0x0000001757047223 */ /* 0x000fca0000000004 */
[----:B------:R-:W-:-:S05]  /*4f50*/  F2FP.F16.F32.PACK_AB R4, RZ, R4 ;  /* 0x00000004ff04723e */ /* 0x000fca00000000ff */
[----:B------:R3:W-:Y:S01]  /*4f60*/  STG.E.U16 desc[UR38][R12.64+0xf2], R4 ;  /* 0x0000f2040c007986 */ /* 0x0007e2000c101526 */
[----:B------:R-:W-:Y:S05]  /*4f70*/  BRA `(.L_x_160) ;  /* 0x0000001000d07947 */ /* 0x000fea0003800000 */
.L_x_35:
[----:B------:R-:W-:Y:S01]  /*4f80*/  ISETP.GT.AND P3, PT, R4, 0x1, PT ;  /* 0x000000010400780c */ /* 0x000fe20003f64270 */
[----:B------:R-:W-:Y:S01]  /*4f90*/  ULDC.64 UR4, c[0x0][0x5c0] ;  /* 0x0001700000047ab9 */ /* 0x000fe20000000a00 */
[-C--:B------:R-:W-:Y:S01]  /*4fa0*/  FMUL R24, R24, R23.reuse ;  /* 0x0000001718187220 */ /* 0x080fe20000400000 */
[----:B------:R-:W-:Y:S01]  /*4fb0*/  LEA R6, P4, R106, UR4, 0x1 ;  /* 0x000000046a067c11 */ /* 0x000fe2000f8808ff */
[-C--:B------:R-:W-:Y:S01]  /*4fc0*/  FMUL R25, R25, R23.reuse ;  /* 0x0000001719197220 */ /* 0x080fe20000400000 */
[----:B------:R-:W-:Y:S01]  /*4fd0*/  ISETP.GT.AND P0, PT, R3, RZ, P3 ;  /* 0x000000ff0300720c */ /* 0x000fe20001f04270 */
[-C--:B------:R-:W-:Y:S01]  /*4fe0*/  FMUL R26, R26, R23.reuse ;  /* 0x000000171a1a7220 */ /* 0x080fe20000400000 */
[----:B------:R-:W-:Y:S01]  /*4ff0*/  F2FP.F16.F32.PACK_AB R24, RZ, R24 ;  /* 0x00000018ff18723e */ /* 0x000fe200000000ff */
[-C--:B------:R-:W-:Y:S01]  /*5000*/  FMUL R27, R27, R23.reuse ;  /* 0x000000171b1b7220 */ /* 0x080fe20000400000 */
[----:B------:R-:W-:Y:S01]  /*5010*/  LEA.HI.X R7, R106, UR5, R103, 0x1, P4 ;  /* 0x000000056a077c11 */ /* 0x000fe2000a0f0c67 */
[----:B------:R-:W-:Y:S01]  /*5020*/  FMUL R28, R28, R23 ;  /* 0x000000171c1c7220 */ /* 0x000fe20000400000 */
[----:B------:R-:W-:Y:S01]  /*5030*/  F2FP.F16.F32.PACK_AB R25, RZ, R25 ;  /* 0x00000019ff19723e */ /* 0x000fe200000000ff */
[-C--:B------:R-:W-:Y:S01]  /*5040*/  FMUL R29, R29, R23.reuse ;  /* 0x000000171d1d7220 */ /* 0x080fe20000400000 */
[----:B------:R-:W-:Y:S01]  /*5050*/  ISETP.GT.AND P2, PT, R3, 0x8, P2 ;  /* 0x000000080300780c */ /* 0x000fe20001744270 */
[----:B------:R-:W-:Y:S01]  /*5060*/  @P1 STG.E.U16 desc[UR38][R6.64], R24 ;  /* 0x0000001806001986 */ /* 0x000fe2000c101526 */
[----:B------:R-:W-:Y:S01]  /*5070*/  ISETP.GT.AND P1, PT, R4, 0x8, PT ;  /* 0x000000080400780c */ /* 0x000fe20003f24270 */
[-C--:B------:R-:W-:Y:S01]  /*5080*/  FMUL R30, R30, R23.reuse ;  /* 0x000000171e1e7220 */ /* 0x080fe20000400000 */
[C---:B------:R-:W-:Y:S01]  /*5090*/  SHF.L.U64.HI R5, R91.reuse, 0x1, R92 ;  /* 0x000000015b057819 */ /* 0x040fe2000001025c */
[----:B------:R-:W-:Y:S01]  /*50a0*/  @P0 STG.E.U16 desc[UR38][R6.64+0x2], R25 ;  /* 0x0000021906000986 */ /* 0x000fe2000c101526 */
[----:B------:R-:W-:Y:S01]  /*50b0*/  LEA R8, P5, R91, R6, 0x1 ;  /* 0x000000065b087211 */ /* 0x000fe200078a08ff */
[-C--:B------:R-:W-:Y:S01]  /*50c0*/  FMUL R31, R31, R23.reuse ;  /* 0x000000171f1f7220 */ /* 0x080fe20000400000 */
[----:B------:R-:W-:Y:S01]  /*50d0*/  ISETP.GT.AND P3, PT, R3, 0x8, P3 ;  /* 0x000000080300780c */ /* 0x000fe20001f64270 */
[-C--:B------:R-:W-:Y:S01]  /*50e0*/  FMUL R32, R32, R23.reuse ;  /* 0x0000001720207220 */ /* 0x080fe20000400000 */
[----:B------:R-:W-:Y:S01]  /*50f0*/  ISETP.GT.AND P0, PT, R4, 0x9, PT ;  /* 0x000000090400780c */ /* 0x000fe20003f04270 */
[----:B------:R-:W-:Y:S01]  /*5100*/  IMAD.X R9, R5, 0x1, R7, P5 ;  /* 0x0000000105097824 */ /* 0x000fe200028e0607 */
[----:B------:R-:W-:Y:S01]  /*5110*/  ISETP.GT.AND P4, PT, R3, RZ, P1 ;  /* 0x000000ff0300720c */ /* 0x000fe20000f84270 */
[-C--:B------:R-:W-:Y:S01]  /*5120*/  FMUL R33, R33, R23.reuse ;  /* 0x0000001721217220 */ /* 0x080fe20000400000 */
[----:B------:R-:W-:Y:S01]  /*5130*/  F2FP.F16.F32.PACK_AB R26, RZ, R26 ;  /* 0x0000001aff1a723e */ /* 0x000fe200000000ff */
[-C--:B------:R-:W-:Y:S01]  /*5140*/  FMUL R34, R34, R23.reuse ;  /* 0x0000001722227220 */ /* 0x080fe20000400000 */
[----:B------:R-:W-:Y:S01]  /*5150*/  ISETP.GT.AND P5, PT, R3, RZ, P0 ;  /* 0x000000ff0300720c */ /* 0x000fe200007a4270 */
[----:B------:R-:W-:Y:S01]  /*5160*/  FMUL R35, R35, R23 ;  /* 0x0000001723237220 */ /* 0x000fe20000400000 */
[----:B------:R-:W-:Y:S01]  /*5170*/  F2FP.F16.F32.PACK_AB R27, RZ, R27 ;  /* 0x0000001bff1b723e */ /* 0x000fe200000000ff */
[----:B------:R-:W-:Y:S01]  /*5180*/  @P2 STG.E.U16 desc[UR38][R8.64], R26 ;  /* 0x0000001a08002986 */ /* 0x000fe2000c101526 */
[----:B------:R-:W-:Y:S01]  /*5190*/  F2FP.F16.F32.PACK_AB R28, RZ, R28 ;  /* 0x0000001cff1c723e */ /* 0x000fe200000000ff */
[-C--:B------:R-:W-:Y:S01]  /*51a0*/  FMUL R36, R36, R23.reuse ;  /* 0x0000001724247220 */ /* 0x080fe20000400000 */
[----:B------:R-:W-:Y:S01]  /*51b0*/  ISETP.GT.AND P2, PT, R3, 0x8, P1 ;  /* 0x000000080300780c */ /* 0x000fe20000f44270 */
[----:B------:R-:W-:Y:S01]  /*51c0*/  @P3 STG.E.U16 desc[UR38][R8.64+0x2], R27 ;  /* 0x0000021b08003986 */ /* 0x000fe2000c101526 */
[----:B------:R-:W-:Y:S01]  /*51d0*/  ISETP.GT.AND P1, PT, R4, 0x10, PT ;  /* 0x000000100400780c */ /* 0x000fe20003f24270 */
[----:B------:R-:W-:Y:S01]  /*51e0*/  FMUL R37, R37, R23 ;  /* 0x0000001725257220 */ /* 0x000fe20000400000 */
[----:B------:R-:W-:Y:S01]  /*51f0*/  F2FP.F16.F32.PACK_AB R29, RZ, R29 ;  /* 0x0000001dff1d723e */ /* 0x000fe200000000ff */
[----:B------:R-:W-:Y:S01]  /*5200*/  @P4 STG.E.U16 desc[UR38][R6.64+0x10], R28 ;  /* 0x0000101c06004986 */ /* 0x000fe2000c101526 */
[C---:B------:R-:W-:Y:S01]  /*5210*/  ISETP.GT.AND P3, PT, R3.reuse, 0x8, P0 ;  /* 0x000000080300780c */ /* 0x040fe20000764270 */
[-C--:B------:R-:W-:Y:S01]  /*5220*/  FMUL R38, R38, R23.reuse ;  /* 0x0000001726267220 */ /* 0x080fe20000400000 */
[----:B------:R-:W-:Y:S01]  /*5230*/  ISETP.GT.AND P0, PT, R4, 0x11, PT ;  /* 0x000000110400780c */ /* 0x000fe20003f04270 */
[----:B------:R-:W-:Y:S01]  /*5240*/  @P5 STG.E.U16 desc[UR38][R6.64+0x12], R29 ;  /* 0x0000121d06005986 */ /* 0x000fe2000c101526 */
        /* <DEDUP_REMOVED lines=161> */
[----:B------:R-:W-:Y:S01]  /*5c60*/  FMUL R87, R87, R23 ;  /* 0x0000001757577220 */ /* 0x000fe20000400000 */
[----:B------:R-:W-:-:S02]  /*5c70*/  F2FP.F16.F32.PACK_AB R62, RZ, R62 ;  /* 0x0000003eff3e723e */ /* 0x000fc400000000ff */
[C---:B------:R-:W-:Y:S02]  /*5c80*/  ISETP.GT.AND P5, PT, R3.reuse, RZ, P0 ;  /* 0x000000ff0300720c */ /* 0x040fe400007a4270 */
[----:B------:R-:W-:Y:S01]  /*5c90*/  F2FP.F16.F32.PACK_AB R63, RZ, R63 ;  /* 0x0000003fff3f723e */ /* 0x000fe200000000ff */
[----:B------:R-:W-:Y:S01]  /*5ca0*/  @P2 STG.E.U16 desc[UR38][R8.64+0x90], R62 ;  /* 0x0000903e08002986 */ /* 0x000fe2000c101526 */
[----:B------:R-:W-:Y:S02]  /*5cb0*/  F2FP.F16.F32.PACK_AB R64, RZ, R64 ;  /* 0x00000040ff40723e */ /* 0x000fe400000000ff */
[C---:B------:R-:W-:Y:S01]  /*5cc0*/  ISETP.GT.AND P2, PT, R3.reuse, 0x8, P1 ;  /* 0x000000080300780c */ /* 0x040fe20000f44270 */
[----:B------:R-:W-:Y:S01]  /*5cd0*/  @P3 STG.E.U16 desc[UR38][R8.64+0x92], R63 ;  /* 0x0000923f08003986 */ /* 0x000fe2000c101526 */
[----:B------:R-:W-:Y:S02]  /*5ce0*/  ISETP.GT.AND P1, PT, R4, 0x58, PT ;  /* 0x000000580400780c */ /* 0x000fe40003f24270 */
[----:B------:R-:W-:Y:S01]  /*5cf0*/  F2FP.F16.F32.PACK_AB R65, RZ, R65 ;  /* 0x00000041ff41723e */ /* 0x000fe200000000ff */
[----:B------:R-:W-:Y:S01]  /*5d00*/  @P4 STG.E.U16 desc[UR38][R6.64+0xa0], R64 ;  /* 0x0000a04006004986 */ /* 0x000fe2000c101526 */
[----:B------:R-:W-:-:S02]  /*5d10*/  ISETP.GT.AND P3, PT, R3, 0x8, P0 ;  /* 0x000000080300780c */ /* 0x000fc40000764270 */
[----:B------:R-:W-:Y:S01]  /*5d20*/  ISETP.GT.AND P0, PT, R4, 0x59, PT ;  /* 0x000000590400780c */ /* 0x000fe20003f04270 */
[----:B------:R-:W-:Y:S01]  /*5d30*/  @P5 STG.E.U16 desc[UR38][R6.64+0xa2], R65 ;  /* 0x0000a24106005986 */ /* 0x000fe2000c101526 */
[C---:B------:R-:W-:Y:S02]  /*5d40*/  ISETP.GT.AND P4, PT, R3.reuse, RZ, P1 ;  /* 0x000000ff0300720c */ /* 0x040fe40000f84270 */
[----:B------:R-:W-:Y:S02]  /*5d50*/  F2FP.F16.F32.PACK_AB R66, RZ, R66 ;  /* 0x00000042ff42723e */ /* 0x000fe400000000ff */
[----:B------:R-:W-:Y:S02]  /*5d60*/  ISETP.GT.AND P5, PT, R3, RZ, P0 ;  /* 0x000000ff0300720c */ /* 0x000fe400007a4270 */
[----:B------:R-:W-:Y:S01]  /*5d70*/  F2FP.F16.F32.PACK_AB R67, RZ, R67 ;  /* 0x00000043ff43723e */ /* 0x000fe200000000ff */
[----:B------:R-:W-:Y:S01]  /*5d80*/  @P2 STG.E.U16 desc[UR38][R8.64+0xa0], R66 ;  /* 0x0000a04208002986 */ /* 0x000fe2000c101526 */
[----:B------:R-:W-:-:S02]  /*5d90*/  F2FP.F16.F32.PACK_AB R68, RZ, R68 ;  /* 0x00000044ff44723e */ /* 0x000fc400000000ff */
[C---:B------:R-:W-:Y:S01]  /*5da0*/  ISETP.GT.AND P2, PT, R3.reuse, 0x8, P1 ;  /* 0x000000080300780c */ /* 0x040fe20000f44270 */
[----:B------:R-:W-:Y:S01]  /*5db0*/  @P3 STG.E.U16 desc[UR38][R8.64+0xa2], R67 ;  /* 0x0000a24308003986 */ /* 0x000fe2000c101526 */
[C---:B------:R-:W-:Y:S02]  /*5dc0*/  ISETP.GT.AND P1, PT, R4.reuse, 0x60, PT ;  /* 0x000000600400780c */ /* 0x040fe40003f24270 */
[----:B------:R-:W-:Y:S01]  /*5dd0*/  F2FP.F16.F32.PACK_AB R69, RZ, R69 ;  /* 0x00000045ff45723e */ /* 0x000fe200000000ff */
[----:B------:R-:W-:Y:S01]  /*5de0*/  @P4 STG.E.U16 desc[UR38][R6.64+0xb0], R68 ;  /* 0x0000b04406004986 */ /* 0x000fe2000c101526 */
[C---:B------:R-:W-:Y:S02]  /*5df0*/  ISETP.GT.AND P3, PT, R3.reuse, 0x8, P0 ;  /* 0x000000080300780c */ /* 0x040fe40000764270 */
[----:B------:R-:W-:Y:S01]  /*5e00*/  ISETP.GT.AND P0, PT, R4, 0x61, PT ;  /* 0x000000610400780c */ /* 0x000fe20003f04270 */
[----:B------:R-:W-:Y:S01]  /*5e10*/  @P5 STG.E.U16 desc[UR38][R6.64+0xb2], R69 ;  /* 0x0000b24506005986 */ /* 0x000fe2000c101526 */
[----:B------:R-:W-:-:S02]  /*5e20*/  ISETP.GT.AND P4, PT, R3, RZ, P1 ;  /* 0x000000ff0300720c */ /* 0x000fc40000f84270 */
[C---:B------:R-:W-:Y:S02]  /*5e30*/  ISETP.GT.AND P5, PT, R3.reuse, RZ, P0 ;  /* 0x000000ff0300720c */ /* 0x040fe400007a4270 */
[----:B------:R-:W-:Y:S02]  /*5e40*/  F2FP.F16.F32.PACK_AB R70, RZ, R70 ;  /* 0x00000046ff46723e */ /* 0x000fe400000000ff */
[----:B------:R-:W-:Y:S02]  /*5e50*/  F2FP.F16.F32.PACK_AB R71, RZ, R71 ;  /* 0x00000047ff47723e */ /* 0x000fe400000000ff */
[----:B------:R-:W-:Y:S01]  /*5e60*/  F2FP.F16.F32.PACK_AB R72, RZ, R72 ;  /* 0x00000048ff48723e */ /* 0x000fe200000000ff */
[----:B------:R-:W-:Y:S01]  /*5e70*/  @P2 STG.E.U16 desc[UR38][R8.64+0xb0], R70 ;  /* 0x0000b04608002986 */ /* 0x000fe2000c101526 */
[----:B------:R-:W-:Y:S02]  /*5e80*/  F2FP.F16.F32.PACK_AB R73, RZ, R73 ;  /* 0x00000049ff49723e */ /* 0x000fe400000000ff */
[C---:B------:R-:W-:Y:S01]  /*5e90*/  ISETP.GT.AND P1, PT, R3.reuse, 0x8, P1 ;  /* 0x000000080300780c */ /* 0x040fe20000f24270 */
[----:B------:R-:W-:Y:S01]  /*5ea0*/  @P3 STG.E.U16 desc[UR38][R8.64+0xb2], R71 ;  /* 0x0000b24708003986 */ /* 0x000fe2000c101526 */
[----:B------:R-:W-:-:S02]  /*5eb0*/  ISETP.GT.AND P2, PT, R3, 0x8, P0 ;  /* 0x000000080300780c */ /* 0x000fc40000744270 */
[C---:B------:R-:W-:Y:S01]  /*5ec0*/  ISETP.GT.AND P0, PT, R4.reuse, 0x69, PT ;  /* 0x000000690400780c */ /* 0x040fe20003f04270 */
[----:B------:R-:W-:Y:S01]  /*5ed0*/  @P4 STG.E.U16 desc[UR38][R6.64+0xc0], R72 ;  /* 0x0000c04806004986 */ /* 0x000fe2000c101526 */
[----:B------:R-:W-:Y:S02]  /*5ee0*/  ISETP.GT.AND P4, PT, R4, 0x68, PT ;  /* 0x000000680400780c */ /* 0x000fe40003f84270 */
[----:B------:R-:W-:Y:S01]  /*5ef0*/  F2FP.F16.F32.PACK_AB R74, RZ, R74 ;  /* 0x0000004aff4a723e */ /* 0x000fe200000000ff */
[----:B------:R-:W-:Y:S01]  /*5f00*/  @P5 STG.E.U16 desc[UR38][R6.64+0xc2], R73 ;  /* 0x0000c24906005986 */ /* 0x000fe2000c101526 */
[C---:B------:R-:W-:Y:S02]  /*5f10*/  ISETP.GT.AND P5, PT, R3.reuse, RZ, P4 ;  /* 0x000000ff0300720c */ /* 0x040fe400027a4270 */
[----:B------:R-:W-:Y:S01]  /*5f20*/  ISETP.GT.AND P3, PT, R3, RZ, P0 ;  /* 0x000000ff0300720c */ /* 0x000fe20000764270 */
[----:B------:R-:W-:Y:S01]  /*5f30*/  @P1 STG.E.U16 desc[UR38][R8.64+0xc0], R74 ;  /* 0x0000c04a08001986 */ /* 0x000fe2000c101526 */
[----:B------:R-:W-:-:S02]  /*5f40*/  F2FP.F16.F32.PACK_AB R75, RZ, R75 ;  /* 0x0000004bff4b723e */ /* 0x000fc400000000ff */
[----:B------:R-:W-:Y:S02]  /*5f50*/  F2FP.F16.F32.PACK_AB R76, RZ, R76 ;  /* 0x0000004cff4c723e */ /* 0x000fe400000000ff */
[C---:B------:R-:W-:Y:S01]  /*5f60*/  ISETP.GT.AND P4, PT, R3.reuse, 0x8, P4 ;  /* 0x000000080300780c */ /* 0x040fe20002784270 */
[----:B------:R-:W-:Y:S01]  /*5f70*/  @P2 STG.E.U16 desc[UR38][R8.64+0xc2], R75 ;  /* 0x0000c24b08002986 */ /* 0x000fe2000c101526 */
[----:B------:R-:W-:Y:S02]  /*5f80*/  F2FP.F16.F32.PACK_AB R77, RZ, R77 ;  /* 0x0000004dff4d723e */ /* 0x000fe400000000ff */
[C---:B------:R-:W-:Y:S01]  /*5f90*/  ISETP.GT.AND P2, PT, R4.reuse, 0x71, PT ;  /* 0x000000710400780c */ /* 0x040fe20003f44270 */
[----:B------:R-:W-:Y:S01]  /*5fa0*/  @P5 STG.E.U16 desc[UR38][R6.64+0xd0], R76 ;  /* 0x0000d04c06005986 */ /* 0x000fe2000c101526 */
[----:B------:R-:W-:Y:S02]  /*5fb0*/  ISETP.GT.AND P5, PT, R3, 0x8, P0 ;  /* 0x000000080300780c */ /* 0x000fe400007a4270 */
[C---:B------:R-:W-:Y:S01]  /*5fc0*/  ISETP.GT.AND P1, PT, R4.reuse, 0x78, PT ;  /* 0x000000780400780c */ /* 0x040fe20003f24270 */
[----:B------:R-:W-:Y:S01]  /*5fd0*/  @P3 STG.E.U16 desc[UR38][R6.64+0xd2], R77 ;  /* 0x0000d24d06003986 */ /* 0x000fe2000c101526 */
[----:B------:R-:W-:-:S02]  /*5fe0*/  ISETP.GT.AND P3, PT, R4, 0x70, PT ;  /* 0x000000700400780c */ /* 0x000fc40003f64270 */
[----:B------:R-:W-:Y:S01]  /*5ff0*/  ISETP.GT.AND P0, PT, R4, 0x79, PT ;  /* 0x000000790400780c */ /* 0x000fe20003f04270 */
[----:B------:R-:W-:Y:S01]  /*6000*/  @P4 IMAD.MOV.U32 R4, RZ, RZ, R8 ;  /* 0x000000ffff044224 */ /* 0x000fe200078e0008 */
[----:B------:R-:W-:Y:S01]  /*6010*/  F2FP.F16.F32.PACK_AB R78, RZ, R78 ;  /* 0x0000004eff4e723e */ /* 0x000fe200000000ff */
[----:B------:R-:W-:Y:S01]  /*6020*/  @P4 IMAD.MOV.U32 R5, RZ, RZ, R9 ;  /* 0x000000ffff054224 */ /* 0x000fe200078e0009 */
[----:B------:R-:W-:Y:S02]  /*6030*/  F2FP.F16.F32.PACK_AB R79, RZ, R79 ;  /* 0x0000004fff4f723e */ /* 0x000fe400000000ff */
[----:B------:R-:W-:Y:S02]  /*6040*/  F2FP.F16.F32.PACK_AB R80, RZ, R80 ;  /* 0x00000050ff50723e */ /* 0x000fe400000000ff */
[----:B------:R0:W-:Y:S01]  /*6050*/  @P4 STG.E.U16 desc[UR38][R4.64+0xd0], R78 ;  /* 0x0000d04e04004986 */ /* 0x0001e2000c101526 */
[----:B------:R-:W-:Y:S02]  /*6060*/  ISETP.GT.AND P4, PT, R3, RZ, P2 ;  /* 0x000000ff0300720c */ /* 0x000fe40001784270 */
[----:B------:R-:W-:-:S02]  /*6070*/  F2FP.F16.F32.PACK_AB R81, RZ, R81 ;  /* 0x00000051ff51723e */ /* 0x000fc400000000ff */
[----:B------:R-:W-:Y:S02]  /*6080*/  ISETP.GT.AND P2, PT, R3, 0x8, P2 ;  /* 0x000000080300780c */ /* 0x000fe40001744270 */
[----:B------:R-:W-:Y:S02]  /*6090*/  F2FP.F16.F32.PACK_AB R82, RZ, R82 ;  /* 0x00000052ff52723e */ /* 0x000fe400000000ff */
[----:B------:R-:W-:Y:S02]  /*60a0*/  F2FP.F16.F32.PACK_AB R83, RZ, R83 ;  /* 0x00000053ff53723e */ /* 0x000fe400000000ff */
[----:B------:R-:W-:Y:S01]  /*60b0*/  F2FP.F16.F32.PACK_AB R84, RZ, R84 ;  /* 0x00000054ff54723e */ /* 0x000fe200000000ff */
[----:B0-----:R-:W-:Y:S01]  /*60c0*/  @P5 IMAD.MOV.U32 R4, RZ, RZ, R8 ;  /* 0x000000ffff045224 */ /* 0x001fe200078e0008 */
[----:B------:R-:W-:Y:S01]  /*60d0*/  F2FP.F16.F32.PACK_AB R85, RZ, R85 ;  /* 0x00000055ff55723e */ /* 0x000fe200000000ff */
[----:B------:R-:W-:Y:S01]  /*60e0*/  @P5 IMAD.MOV.U32 R5, RZ, RZ, R9 ;  /* 0x000000ffff055224 */ /* 0x000fe200078e0009 */
[----:B------:R-:W-:-:S02]  /*60f0*/  F2FP.F16.F32.PACK_AB R86, RZ, R86 ;  /* 0x00000056ff56723e */ /* 0x000fc400000000ff */
[----:B------:R-:W-:Y:S02]  /*6100*/  F2FP.F16.F32.PACK_AB R87, RZ, R87 ;  /* 0x00000057ff57723e */ /* 0x000fe400000000ff */
[----:B------:R0:W-:Y:S01]  /*6110*/  @P5 STG.E.U16 desc[UR38][R4.64+0xd2], R79 ;  /* 0x0000d24f04005986 */ /* 0x0001e2000c101526 */
[C---:B------:R-:W-:Y:S02]  /*6120*/  ISETP.GT.AND P5, PT, R3.reuse, RZ, P3 ;  /* 0x000000ff0300720c */ /* 0x040fe40001fa4270 */
[----:B------:R-:W-:-:S11]  /*6130*/  ISETP.GT.AND P3, PT, R3, 0x8, P3 ;  /* 0x000000080300780c */ /* 0x000fd60001f64270 */
[----:B0-----:R-:W-:Y:S02]  /*6140*/  @P5 IMAD.MOV.U32 R4, RZ, RZ, R6 ;  /* 0x000000ffff045224 */ /* 0x001fe400078e0006 */
[----:B------:R-:W-:-:S05]  /*6150*/  @P5 IMAD.MOV.U32 R5, RZ, RZ, R7 ;  /* 0x000000ffff055224 */ /* 0x000fca00078e0007 */
[----:B------:R0:W-:Y:S01]  /*6160*/  @P5 STG.E.U16 desc[UR38][R4.64+0xe0], R80 ;  /* 0x0000e05004005986 */ /* 0x0001e2000c101526 */
[C---:B------:R-:W-:Y:S02]  /*6170*/  ISETP.GT.AND P5, PT, R3.reuse, RZ, P0 ;  /* 0x000000ff0300720c */ /* 0x040fe400007a4270 */
[----:B------:R-:W-:Y:S01]  /*6180*/  ISETP.GT.AND P0, PT, R3, 0x8, P0 ;  /* 0x000000080300780c */ /* 0x000fe20000704270 */
[----:B0-----:R-:W-:Y:S02]  /*6190*/  @P4 IMAD.MOV.U32 R4, RZ, RZ, R6 ;  /* 0x000000ffff044224 */ /* 0x001fe400078e0006 */
[----:B------:R-:W-:-:S05]  /*61a0*/  @P4 IMAD.MOV.U32 R5, RZ, RZ, R7 ;  /* 0x000000ffff054224 */ /* 0x000fca00078e0007 */
[----:B------:R0:W-:Y:S01]  /*61b0*/  @P4 STG.E.U16 desc[UR38][R4.64+0xe2], R81 ;  /* 0x0000e25104004986 */ /* 0x0001e2000c101526 */
[C---:B------:R-:W-:Y:S02]  /*61c0*/  ISETP.GT.AND P4, PT, R3.reuse, RZ, P1 ;  /* 0x000000ff0300720c */ /* 0x040fe40000f84270 */
[----:B------:R-:W-:Y:S01]  /*61d0*/  ISETP.GT.AND P1, PT, R3, 0x8, P1 ;  /* 0x000000080300780c */ /* 0x000fe20000f24270 */
[----:B0-----:R-:W-:Y:S02]  /*61e0*/  @P3 IMAD.MOV.U32 R4, RZ, RZ, R8 ;  /* 0x000000ffff043224 */ /* 0x001fe400078e0008 */
[----:B------:R-:W-:-:S05]  /*61f0*/  @P3 IMAD.MOV.U32 R5, RZ, RZ, R9 ;  /* 0x000000ffff053224 */ /* 0x000fca00078e0009 */
[----:B------:R0:W-:Y:S02]  /*6200*/  @P3 STG.E.U16 desc[UR38][R4.64+0xe0], R82 ;  /* 0x0000e05204003986 */ /* 0x0001e4000c101526 */
[----:B0-----:R-:W-:Y:S02]  /*6210*/  @P2 IMAD.MOV.U32 R4, RZ, RZ, R8 ;  /* 0x000000ffff042224 */ /* 0x001fe400078e0008 */
[----:B------:R-:W-:-:S05]  /*6220*/  @P2 IMAD.MOV.U32 R5, RZ, RZ, R9 ;  /* 0x000000ffff052224 */ /* 0x000fca00078e0009 */
[----:B------:R0:W-:Y:S02]  /*6230*/  @P2 STG.E.U16 desc[UR38][R4.64+0xe2], R83 ;  /* 0x0000e25304002986 */ /* 0x0001e4000c101526 */
[----:B0-----:R-:W-:Y:S02]  /*6240*/  @P4 IMAD.MOV.U32 R4, RZ, RZ, R6 ;  /* 0x000000ffff044224 */ /* 0x001fe400078e0006 */
[----:B------:R-:W-:-:S05]  /*6250*/  @P4 IMAD.MOV.U32 R5, RZ, RZ, R7 ;  /* 0x000000ffff054224 */ /* 0x000fca00078e0007 */
[----:B------:R0:W-:Y:S04]  /*6260*/  @P4 STG.E.U16 desc[UR38][R4.64+0xf0], R84 ;  /* 0x0000f05404004986 */ /* 0x0001e8000c101526 */
[----:B------:R1:W-:Y:S01]  /*6270*/  @P5 STG.E.U16 desc[UR38][R6.64+0xf2], R85 ;  /* 0x0000f25506005986 */ /* 0x0003e2000c101526 */
[----:B0-----:R-:W-:Y:S02]  /*6280*/  @P1 IMAD.MOV.U32 R4, RZ, RZ, R8 ;  /* 0x000000ffff041224 */ /* 0x001fe400078e0008 */
[----:B------:R-:W-:-:S05]  /*6290*/  @P1 IMAD.MOV.U32 R5, RZ, RZ, R9 ;  /* 0x000000ffff051224 */ /* 0x000fca00078e0009 */
[----:B------:R1:W-:Y:S04]  /*62a0*/  @P1 STG.E.U16 desc[UR38][R4.64+0xf0], R86 ;  /* 0x0000f05604001986 */ /* 0x0003e8000c101526 */
[----:B------:R1:W-:Y:S02]  /*62b0*/  @P0 STG.E.U16 desc[UR38][R8.64+0xf2], R87 ;  /* 0x0000f25708000986 */ /* 0x0003e4000c101526 */
.L_x_160:
[----:B------:R-:W-:Y:S05]  /*62c0*/  BSYNC B0 ;  /* 0x0000000000007941 */ /* 0x000fea0003800000 */
.L_x_34:
[----:B------:R-:W-:Y:S01]  /*62d0*/  IADD3 R16, P0, R16, UR36, RZ ;  /* 0x0000002410107c10 */ /* 0x000fe2000ff1e0ff */
[----:B------:R-:W-:Y:S01]  /*62e0*/  ULDC.64 UR4, c[0x0][0x650] ;  /* 0x0001940000047ab9 */ /* 0x000fe20000000a00 */
[----:B------:R-:W-:Y:S01]  /*62f0*/  PRMT R3, RZ, 0x7610, R3 ;  /* 0x00007610ff037816 */ /* 0x000fe20000000003 */
[----:B------:R-:W-:Y:S01]  /*6300*/  IMAD.MOV.U32 R100, RZ, RZ, -0x1 ;  /* 0xffffffffff647424 */ /* 0x000fe200078e00ff */
[----:B------:R-:W-:Y:S01]  /*6310*/  IADD3.X R17, R17, UR42, RZ, P0, !PT ;  /* 0x0000002a11117c10 */ /* 0x000fe200087fe4ff */
[----:B------:R-:W-:Y:S01]  /*6320*/  IMAD.MOV.U32 R101, RZ, RZ, -0x1 ;  /* 0xffffffffff657424 */ /* 0x000fe200078e00ff */
[----:B------:R-:W-:-:S04]  /*6330*/  ISETP.GE.U32.AND P0, PT, R16, UR4, PT ;  /* 0x0000000410007c0c */ /* 0x000fc8000bf06070 */
[----:B------:R-:W-:-:S13]  /*6340*/  ISETP.GE.U32.AND.EX P0, PT, R17, UR5, PT, P0 ;  /* 0x0000000511007c0c */ /* 0x000fda000bf06100 */
[----:B------:R-:W-:Y:S05]  /*6350*/  @P0 BRA `(.L_x_161) ;  /* 0x00000004004c0947 */ /* 0x000fea0003800000 */
[----:B------:R-:W0:Y:S01]  /*6360*/  LDC.64 R10, c[0x0][0x628] ;  /* 0x00018a00ff0a7b82 */ /* 0x000e220000000a00 */
[----:B---3--:R-:W3:Y:S01]  /*6370*/  S2R R12, SR_CTAID.X ;  /* 0x00000000000c7919 */ /* 0x008ee20000002500 */
[----:B-12-4-:R-:W-:Y:S02]  /*6380*/  IMAD.MOV.U32 R8, RZ, RZ, R16 ;  /* 0x000000ffff087224 */ /* 0x016fe400078e0010 */
[----:B------:R-:W-:Y:S01]  /*6390*/  IMAD.MOV.U32 R9, RZ, RZ, R17 ;  /* 0x000000ffff097224 */ /* 0x000fe200078e0011 */
[----:B------:R-:W1:Y:S03]  /*63a0*/  S2R R20, SR_CTAID.Y ;  /* 0x0000000000147919 */ /* 0x000e660000002600 */
[----:B------:R-:W2:Y:S08]  /*63b0*/  LDC R0, c[0x0][0x630] ;  /* 0x00018c00ff007b82 */ /* 0x000eb00000000800 */
[----:B------:R-:W4:Y:S01]  /*63c0*/  LDC.64 R14, c[0x0][0x620] ;  /* 0x00018800ff0e7b82 */ /* 0x000f220000000a00 */
[----:B0-----:R-:W-:-:S04]  /*63d0*/  ISETP.NE.U32.AND P0, PT, R10, RZ, PT ;  /* 0x000000ff0a00720c */ /* 0x001fc80003f05070 */
[----:B------:R-:W-:-:S13]  /*63e0*/  ISETP.NE.AND.EX P0, PT, R11, RZ, PT, P0 ;  /* 0x000000ff0b00720c */ /* 0x000fda0003f05300 */
[----:B-1234-:R-:W-:Y:S05]  /*63f0*/  @!P0 BRA `(.L_x_162) ;  /* 0x0000000000288947 */ /* 0x01efea0003800000 */
        /* <DEDUP_REMOVED lines=10> */
.L_x_162:
[-CC-:B------:R-:W-:Y:S01]  /*64a0*/  SHF.R.U64 R101, R8, R0.reuse, R9.reuse ;  /* 0x0000000008657219 */ /* 0x180fe20000001209 */
[----:B------:R-:W0:Y:S01]  /*64b0*/  LDC.64 R26, c[0x0][0x640] ;  /* 0x00019000ff1a7b82 */ /* 0x000e220000000a00 */
[----:B------:R-:W-:Y:S01]  /*64c0*/  SHF.R.U32.HI R0, RZ, R0, R9 ;  /* 0x00000000ff007219 */ /* 0x000fe20000011609 */
[----:B------:R-:W-:Y:S01]  /*64d0*/  ULDC UR4, c[0x0][0x150] ;  /* 0x0000540000047ab9 */ /* 0x000fe20000000800 */
[----:B------:R-:W-:Y:S02]  /*64e0*/  IADD3 R3, P0, RZ, -R101, RZ ;  /* 0x80000065ff037210 */ /* 0x000fe40007f1e0ff */
[----:B------:R-:W-:-:S03]  /*64f0*/  I2FP.F32.U32 R7, R12 ;  /* 0x0000000c00077245 */ /* 0x000fc60000201000 */
[----:B------:R-:W1:Y:S01]  /*6500*/  LDC R6, c[0x0][0x618] ;  /* 0x00018600ff067b82 */ /* 0x000e620000000800 */
[----:B------:R-:W-:Y:S02]  /*6510*/  IMAD.X R5, RZ, RZ, ~R0, P0 ;  /* 0x000000ffff057224 */ /* 0x000fe400000e0e00 */
[----:B------:R-:W-:Y:S01]  /*6520*/  FMUL R7, R7, UR4 ;  /* 0x0000000407077c20 */ /* 0x000fe20008400000 */
[----:B------:R-:W-:Y:S01]  /*6530*/  ULDC UR4, c[0x0][0x154] ;  /* 0x0000550000047ab9 */ /* 0x000fe20000000800 */
[-C--:B------:R-:W-:Y:S02]  /*6540*/  IMAD R0, R5, R14.reuse, RZ ;  /* 0x0000000e05007224 */ /* 0x080fe400078e02ff */
[C---:B------:R-:W-:Y:S01]  /*6550*/  IMAD.WIDE.U32 R4, R3.reuse, R14, R16 ;  /* 0x0000000e03047225 */ /* 0x040fe200078e0010 */
[----:B------:R-:W2:Y:S01]  /*6560*/  LDC R8, c[0x0][0x608] ;  /* 0x00018200ff087b82 */ /* 0x000ea20000000800 */
[----:B------:R-:W3:Y:S02]  /*6570*/  F2I.U32.TRUNC.NTZ R7, R7 ;  /* 0x0000000700077305 */ /* 0x000ee4000020f000 */
[----:B------:R-:W-:Y:S01]  /*6580*/  IMAD R3, R3, R15, R0 ;  /* 0x0000000f03037224 */ /* 0x000fe200078e0200 */
[----:B------:R-:W-:-:S03]  /*6590*/  I2FP.F32.U32 R0, R20 ;  /* 0x0000001400007245 */ /* 0x000fc60000201000 */
[----:B------:R-:W-:Y:S01]  /*65a0*/  IMAD.IADD R3, R5, 0x1, R3 ;  /* 0x0000000105037824 */ /* 0x000fe200078e0203 */
[----:B------:R-:W4:Y:S01]  /*65b0*/  LDC R11, c[0x0][0x658] ;  /* 0x00019600ff0b7b82 */ /* 0x000f220000000800 */
[----:B0-----:R-:W-:-:S04]  /*65c0*/  ISETP.NE.U32.AND P0, PT, R26, RZ, PT ;  /* 0x000000ff1a00720c */ /* 0x001fc80003f05070 */
[----:B------:R-:W-:-:S03]  /*65d0*/  ISETP.NE.AND.EX P0, PT, R27, RZ, PT, P0 ;  /* 0x000000ff1b00720c */ /* 0x000fc60003f05300 */
[----:B------:R-:W0:Y:S01]  /*65e0*/  LDC R9, c[0x0][0x144] ;  /* 0x00005100ff097b82 */ /* 0x000e220000000800 */
[-C--:B-1----:R-:W-:Y:S01]  /*65f0*/  SHF.R.U64 R10, R4, R6.reuse, R3 ;  /* 0x00000006040a7219 */ /* 0x082fe20000001203 */
[----:B---3--:R-:W-:Y:S01]  /*6600*/  IMAD.MOV R7, RZ, RZ, -R7 ;  /* 0x000000ffff077224 */ /* 0x008fe200078e0a07 */
[----:B------:R-:W-:Y:S01]  /*6610*/  SHF.R.U32.HI R3, RZ, R6, R3 ;  /* 0x00000006ff037219 */ /* 0x000fe20000011603 */
[----:B------:R-:W-:-:S04]  /*6620*/  FMUL R6, R0, UR4 ;  /* 0x0000000400067c20 */ /* 0x000fc80008400000 */
[----:B------:R-:W1:Y:S01]  /*6630*/  LDC R21, c[0x0][0x148] ;  /* 0x00005200ff157b82 */ /* 0x000e620000000800 */
[----:B------:R3:W0:Y:S01]  /*6640*/  F2I.U32.TRUNC.NTZ R14, R6 ;  /* 0x00000006000e7305 */ /* 0x000622000020f000 */
[-CC-:B--2---:R-:W-:Y:S02]  /*6650*/  SHF.R.U64 R13, R10, R8.reuse, R3.reuse ;  /* 0x000000080a0d7219 */ /* 0x184fe40000001203 */
[----:B------:R-:W-:-:S04]  /*6660*/  SHF.R.U32.HI R0, RZ, R8, R3 ;  /* 0x00000008ff007219 */ /* 0x000fc80000011603 */
[----:B-----5:R-:W2:Y:S01]  /*6670*/  LDC R24, c[0x0][0x648] ;  /* 0x00019200ff187b82 */ /* 0x020ea20000000800 */
[-CC-:B----4-:R-:W-:Y:S02]  /*6680*/  SHF.R.U64 R15, R13, R11.reuse, R0.reuse ;  /* 0x0000000b0d0f7219 */ /* 0x190fe40000001200 */
[----:B------:R-:W-:-:S03]  /*6690*/  SHF.R.U32.HI R5, RZ, R11, R0 ;  /* 0x0000000bff057219 */ /* 0x000fc60000011600 */
[----:B------:R-:W-:Y:S02]  /*66a0*/  IMAD.MOV.U32 R4, RZ, RZ, R15 ;  /* 0x000000ffff047224 */ /* 0x000fe400078e000f */
[----:B------:R-:W4:Y:S01]  /*66b0*/  LDC R28, c[0x0][0x638] ;  /* 0x00018e00ff1c7b82 */ /* 0x000f220000000800 */
[----:B0-----:R-:W-:-:S07]  /*66c0*/  IMAD R25, R9, R7, R12 ;  /* 0x0000000709197224 */ /* 0x001fce00078e020c */
[----:B------:R-:W0:Y:S08]  /*66d0*/  LDC R29, c[0x0][0x610] ;  /* 0x00018400ff1d7b82 */ /* 0x000e300000000800 */
[----:B------:R-:W0:Y:S01]  /*66e0*/  LDC R30, c[0x0][0x600] ;  /* 0x00018000ff1e7b82 */ /* 0x000e220000000800 */
[----:B-123--:R-:W-:Y:S05]  /*66f0*/  @!P0 BRA `(.L_x_163) ;  /* 0x0000000000288947 */ /* 0x00efea0003800000 */
[----:B------:R-:W1:Y:S02]  /*6700*/  LDC R0, c[0x0][0x64c] ;  /* 0x00019300ff007b82 */ /* 0x000e640000000800 */
[----:B-1----:R-:W-:-:S05]  /*6710*/  IADD3 R3, P0, R15, R0, RZ ;  /* 0x000000000f037210 */ /* 0x002fca0007f1e0ff */
        /* <DEDUP_REMOVED lines=8> */
.L_x_163:
[----:B------:R-:W-:Y:S01]  /*67a0*/  ISETP.NE.AND P0, PT, R2, 0x1, PT ;  /* 0x000000010200780c */ /* 0x000fe20003f05270 */
[----:B------:R-:W-:Y:S01]  /*67b0*/  IMAD.MOV R14, RZ, RZ, -R14 ;  /* 0x000000ffff0e7224 */ /* 0x000fe200078e0a0e */
[----:B------:R-:W-:Y:S02]  /*67c0*/  SHF.R.U64 R3, R4, R24, R5 ;  /* 0x0000001804037219 */ /* 0x000fe40000001205 */
[----:B------:R-:W-:Y:S02]  /*67d0*/  LOP3.LUT R0, R13, R98, RZ, 0xc0, !PT ;  /* 0x000000620d007212 */ /* 0x000fe400078ec0ff */
[----:B------:R-:W-:Y:S01]  /*67e0*/  LOP3.LUT R10, R10, R97, RZ, 0xc0, !PT ;  /* 0x000000610a0a7212 */ /* 0x000fe200078ec0ff */
[----:B------:R-:W-:Y:S02]  /*67f0*/  IMAD.MOV R4, RZ, RZ, -R3 ;  /* 0x000000ffff047224 */ /* 0x000fe400078e0a03 */
[----:B------:R-:W-:Y:S02]  /*6800*/  IMAD R0, R93, R3, R0 ;  /* 0x000000035d007224 */ /* 0x000fe400078e0200 */
[----:B----4-:R-:W-:-:S02]  /*6810*/  IMAD R3, R4, R28, R15 ;  /* 0x0000001c04037224 */ /* 0x010fc400078e020f */
[----:B------:R-:W-:Y:S02]  /*6820*/  @P0 IMAD R25, R21, R14, R20 ;  /* 0x0000000e15190224 */ /* 0x000fe400078e0214 */
[----:B0-----:R-:W-:Y:S02]  /*6830*/  IMAD R5, R3, R30, R10 ;  /* 0x0000001e03057224 */ /* 0x001fe400078e020a */
[----:B------:R-:W-:Y:S02]  /*6840*/  IMAD R0, R0, R29, R25 ;  /* 0x0000001d00007224 */ /* 0x000fe400078e0219 */
[----:B------:R-:W-:-:S03]  /*6850*/  IMAD.MOV.U32 R4, RZ, RZ, 0x1 ;  /* 0x00000001ff047424 */ /* 0x000fc600078e00ff */
[----:B------:R-:W-:Y:S02]  /*6860*/  SEL R100, R5, R0, !P0 ;  /* 0x0000000005647207 */ /* 0x000fe40004000000 */
[----:B------:R-:W-:Y:S02]  /*6870*/  PRMT R3, R4, 0x7610, R3 ;  /* 0x0000761004037816 */ /* 0x000fe40000000003 */
[----:B------:R-:W-:-:S07]  /*6880*/  SEL R0, R0, R5, !P0 ;  /* 0x0000000500007207 */ /* 0x000fce0004000000 */
.L_x_161:
[----:B------:R-:W-:Y:S01]  /*6890*/  UIMAD.WIDE.U32 UR4, UR41, 0x24924925, URZ ;  /* 0x24924925290478a5 */ /* 0x000fe2000f8e003f */
[----:B------:R-:W-:Y:S01]  /*68a0*/  LOP3.LUT P0, RZ, R3, 0xff, RZ, 0xc0, !PT ;  /* 0x000000ff03ff7812 */ /* 0x000fe2000780c0ff */
[----:B------:R-:W-:Y:S02]  /*68b0*/  IMAD.MOV.U32 R103, RZ, RZ, R0 ;  /* 0x000000ffff677224 */ /* 0x000fe400078e0000 */
[----:B------:R-:W-:-:S04]  /*68c0*/  UIADD3 UR4, UR41, -UR5, URZ ;  /* 0x8000000529047290 */ /* 0x000fc8000fffe03f */
[----:B------:R-:W-:-:S04]  /*68d0*/  ULEA.HI UR4, UR4, UR5, URZ, 0x1f ;  /* 0x0000000504047291 */ /* 0x000fc8000f8ff83f */
[----:B------:R-:W-:-:S04]  /*68e0*/  USHF.R.U32.HI UR4, URZ, 0x2, UR4 ;  /* 0x000000023f047899 */ /* 0x000fc80008011604 */
[----:B------:R-:W-:Y:S01]  /*68f0*/  UIMAD UR41, UR4, -0x7, UR41 ;  /* 0xfffffff9042978a4 */ /* 0x000fe2000f8e0229 */
[----:B------:R-:W-:Y:S11]  /*6900*/  @P0 BRA `(.L_x_164) ;  /* 0xffffffa800f40947 */ /* 0x000ff6000383ffff */
[----:B------:R-:W-:Y:S05]  /*6910*/  EXIT ;  /* 0x000000000000794d */ /* 0x000fea0003800000 */
.L_x_7:
        /* <DEDUP_REMOVED lines=26> */
.L_x_166:
[----:B------:R-:W0:Y:S01]  /*6ac0*/  LDC.64 R28, c[0x0][0x640] ;  /* 0x00019000ff1c7b82 */ /* 0x000e220000000a00 */
[-CC-:B------:R-:W-:Y:S01]  /*6ad0*/  SHF.R.U64 R21, R14, R8.reuse, R15.reuse ;  /* 0x000000080e157219 */ /* 0x180fe2000000120f */
[----:B------:R-:W-:Y:S01]  /*6ae0*/  IMAD.MOV.U32 R31, RZ, RZ, 0x1 ;  /* 0x00000001ff1f7424 */ /* 0x000fe200078e00ff */
[----:B------:R-:W-:Y:S02]  /*6af0*/  SHF.R.U32.HI R7, RZ, R8, R15 ;  /* 0x00000008ff077219 */ /* 0x000fe4000001160f */
[----:B------:R-:W-:-:S03]  /*6b00*/  IADD3 R13, P0, RZ, -R21, RZ ;  /* 0x80000015ff0d7210 */ /* 0x000fc60007f1e0ff */
[----:B------:R-:W1:Y:S02]  /*6b10*/  LDC R12, c[0x0][0x618] ;  /* 0x00018600ff0c7b82 */ /* 0x000e640000000800 */
[----:B------:R-:W-:Y:S02]  /*6b20*/  IMAD.X R7, RZ, RZ, ~R7, P0 ;  /* 0x000000ffff077224 */ /* 0x000fe400000e0e07 */
[----:B------:R-:W-:-:S04]  /*6b30*/  IMAD.WIDE.U32 R10, R13, R24, R16 ;  /* 0x000000180d0a7225 */ /* 0x000fc800078e0010 */
[----:B------:R-:W2:Y:S01]  /*6b40*/  LDC R14, c[0x0][0x608] ;  /* 0x00018200ff0e7b82 */ /* 0x000ea20000000800 */
[----:B------:R-:W-:-:S04]  /*6b50*/  IMAD R8, R7, R24, RZ ;  /* 0x0000001807087224 */ /* 0x000fc800078e02ff */
[----:B------:R-:W-:-:S03]  /*6b60*/  IMAD R7, R13, R25, R8 ;  /* 0x000000190d077224 */ /* 0x000fc600078e0208 */
[----:B------:R-:W3:Y:S01]  /*6b70*/  LDC R26, c[0x0][0x658] ;  /* 0x00019600ff1a7b82 */ /* 0x000ee20000000800 */
[----:B------:R-:W-:Y:S01]  /*6b80*/  IMAD.IADD R7, R11, 0x1, R7 ;  /* 0x000000010b077824 */ /* 0x000fe200078e0207 */
[----:B0-----:R-:W-:Y:S01]  /*6b90*/  ISETP.NE.U32.AND P0, PT, R28, RZ, PT ;  /* 0x000000ff1c00720c */ /* 0x001fe20003f05070 */
[----:B------:R-:W-:-:S03]  /*6ba0*/  IMAD.MOV.U32 R11, RZ, RZ, -0x1 ;  /* 0xffffffffff0b7424 */ /* 0x000fc600078e00ff */
        /* <DEDUP_REMOVED lines=8> */
[-C--:B---3--:R-:W-:Y:S02]  /*6c30*/  SHF.L.U32 R10, R11, R26.reuse, RZ ;  /* 0x0000001a0b0a7219 */ /* 0x088fe400000006ff */
[--C-:B------:R-:W-:Y:S02]  /*6c40*/  SHF.R.U64 R24, R22, R26, R7.reuse ;  /* 0x0000001a16187219 */ /* 0x100fe40000001207 */
[----:B------:R-:W-:Y:S02]  /*6c50*/  LOP3.LUT R33, RZ, R10, RZ, 0x33, !PT ;  /* 0x0000000aff217212 */ /* 0x000fe400078e33ff */
[----:B------:R-:W-:Y:S01]  /*6c60*/  SHF.R.U32.HI R11, RZ, R26, R7 ;  /* 0x0000001aff0b7219 */ /* 0x000fe20000011607 */
[----:B------:R-:W3:Y:S01]  /*6c70*/  LDC R30, c[0x0][0x610] ;  /* 0x00018400ff1e7b82 */ /* 0x000ee20000000800 */
[----:B------:R-:W-:Y:S01]  /*6c80*/  IMAD.MOV.U32 R10, RZ, RZ, R24 ;  /* 0x000000ffff0a7224 */ /* 0x000fe200078e0018 */
[----:B------:R-:W-:Y:S06]  /*6c90*/  @!P0 BRA `(.L_x_167) ;  /* 0x0000000000288947 */ /* 0x000fec0003800000 */
        /* <DEDUP_REMOVED lines=10> */
.L_x_167:
[----:B------:R-:W-:Y:S02]  /*6d40*/  ISETP.NE.AND P0, PT, R2, 0x1, PT ;  /* 0x000000010200780c */ /* 0x000fe40003f05270 */
[----:B-1----:R-:W-:Y:S01]  /*6d50*/  SHF.R.U64 R8, R10, R8, R11 ;  /* 0x000000080a087219 */ /* 0x002fe2000000120b */
[----:B0-----:R-:W-:Y:S01]  /*6d60*/  VIADD R11, R25, 0xffffffff ;  /* 0xffffffff190b7836 */ /* 0x001fe20000000000 */
[----:B------:R-:W-:Y:S02]  /*6d70*/  SHF.L.U32 R31, R31, R26, RZ ;  /* 0x0000001a1f1f7219 */ /* 0x000fe400000006ff */
[----:B------:R-:W-:Y:S01]  /*6d80*/  LOP3.LUT R5, R22, R33, RZ, 0xc0, !PT ;  /* 0x0000002116057212 */ /* 0x000fe200078ec0ff */
[----:B------:R-:W-:-:S04]  /*6d90*/  IMAD.MOV R7, RZ, RZ, -R8 ;  /* 0x000000ffff077224 */ /* 0x000fc800078e0a08 */
[----:B------:R-:W-:Y:S02]  /*6da0*/  IMAD R5, R31, R8, R5 ;  /* 0x000000081f057224 */ /* 0x000fe400078e0205 */
[----:B------:R-:W-:Y:S01]  /*6db0*/  @P0 IMAD R6, R9, R23, R4 ;  /* 0x0000001709060224 */ /* 0x000fe200078e0204 */
[----:B------:R-:W-:Y:S01]  /*6dc0*/  LOP3.LUT R9, R20, R11, RZ, 0xc0, !PT ;  /* 0x0000000b14097212 */ /* 0x000fe200078ec0ff */
[----:B--2---:R-:W-:Y:S02]  /*6dd0*/  IMAD R4, R7, R27, R24 ;  /* 0x0000001b07047224 */ /* 0x004fe400078e0218 */
[----:B---3--:R-:W-:Y:S02]  /*6de0*/  IMAD R6, R5, R30, R6 ;  /* 0x0000001e05067224 */ /* 0x008fe400078e0206 */
[----:B------:R-:W-:Y:S02]  /*6df0*/  IMAD R5, R4, R25, R9 ;  /* 0x0000001904057224 */ /* 0x000fe400078e0209 */
[----:B------:R-:W-:-:S02]  /*6e00*/  IMAD.MOV.U32 R8, RZ, RZ, 0x1 ;  /* 0x00000001ff087424 */ /* 0x000fc400078e00ff */
[----:B------:R-:W-:Y:S01]  /*6e10*/  IMAD.MOV.U32 R7, RZ, RZ, R21 ;  /* 0x000000ffff077224 */ /* 0x000fe200078e0015 */
[----:B------:R-:W-:Y:S02]  /*6e20*/  SEL R19, R5, R6, !P0 ;  /* 0x0000000605137207 */ /* 0x000fe40004000000 */
[----:B------:R-:W-:-:S07]  /*6e30*/  SEL R12, R6, R5, !P0 ;  /* 0x00000005060c7207 */ /* 0x000fce0004000000 */
.L_x_165:
[----:B------:R-:W-:-:S08]  /*6e40*/  NOP ;  /* 0x0000000000007918 */ /* 0x000fd00000000000 */
[----:B------:R-:W0:-:S00]  /*6e50*/  USETMAXREG.DEALLOC.CTAPOOL 0x28 ;  /* 0x00000028000079c8 */ /* 0x000e0000080e0500 */
[----:B0-----:R-:W-:-:S13]  /*6e60*/  ISETP.NE.AND P0, PT, R3, RZ, PT ;  /* 0x000000ff0300720c */ /* 0x001fda0003f05270 */
[----:B------:R-:W-:Y:S05]  /*6e70*/  @P0 EXIT ;  /* 0x000000000000094d */ /* 0x000fea0003800000 */
[----:B------:R-:W-:Y:S01]  /*6e80*/  LOP3.LUT P0, RZ, R8, 0xff, RZ, 0xc0, !PT ;  /* 0x000000ff08ff7812 */ /* 0x000fe2000780c0ff */
[----:B------:R-:W-:Y:S02]  /*6e90*/  IMAD.MOV.U32 R3, RZ, RZ, 0x1 ;  /* 0x00000001ff037424 */ /* 0x000fe400078e00ff */
[----:B------:R-:W-:-:S10]  /*6ea0*/  IMAD.MOV.U32 R13, RZ, RZ, RZ ;  /* 0x000000ffff0d7224 */ /* 0x000fd400078e00ff */
[----:B------:R-:W-:Y:S05]  /*6eb0*/  @!P0 BRA `(.L_x_168) ;  /* 0x0000000c00908947 */ /* 0x000fea0003800000 */
[----:B------:R-:W0:Y:S01]  /*6ec0*/  LDC R3, c[0x0][0x28c] ;  /* 0x0000a300ff037b82 */ /* 0x000e220000000800 */
[----:B------:R-:W-:Y:S01]  /*6ed0*/  UMOV UR7, 0x1 ;  /* 0x0000000100077882 */ /* 0x000fe20000000000 */
[----:B------:R-:W-:Y:S01]  /*6ee0*/  ULDC UR14, c[0x0][0x658] ;  /* 0x00019600000e7ab9 */ /* 0x000fe20000000800 */
[----:B------:R-:W-:Y:S01]  /*6ef0*/  UMOV UR6, 0xffffffff ;  /* 0xffffffff00067882 */ /* 0x000fe20000000000 */
[----:B------:R-:W-:Y:S01]  /*6f00*/  BSSY B0, `(.L_x_168) ;  /* 0x00000df000007945 */ /* 0x000fe20003800000 */
[----:B------:R-:W-:Y:S01]  /*6f10*/  USHF.L.U32 UR6, UR6, UR14, URZ ;  /* 0x0000000e06067299 */ /* 0x000fe2000800063f */
[----:B------:R-:W-:Y:S01]  /*6f20*/  IMAD.MOV.U32 R11, RZ, RZ, 0x1 ;  /* 0x00000001ff0b7424 */ /* 0x000fe200078e00ff */
[----:B------:R-:W-:Y:S01]  /*6f30*/  LOP3.LUT R10, R18, 0x2, RZ, 0xfc, !PT ;  /* 0x00000002120a7812 */ /* 0x000fe200078efcff */
[----:B------:R-:W1:Y:S01]  /*6f40*/  S2UR UR5, SR_CgaCtaId ;  /* 0x00000000000579c3 */ /* 0x000e620000008800 */
[----:B------:R-:W-:Y:S01]  /*6f50*/  IMAD.MOV.U32 R13, RZ, RZ, RZ ;  /* 0x000000ffff0d7224 */ /* 0x000fe200078e00ff */
[----:B------:R-:W-:Y:S01]  /*6f60*/  ULDC UR13, c[0x0][0x600] ;  /* 0x00018000000d7ab9 */ /* 0x000fe20000000800 */
[----:B------:R-:W-:Y:S01]  /*6f70*/  UMOV UR23, 0x55 ;  /* 0x0000005500177882 */ /* 0x000fe20000000000 */
[----:B------:R-:W-:-:S02]  /*6f80*/  UIADD3 UR13, UR13, -0x1, URZ ;  /* 0xffffffff0d0d7890 */ /* 0x000fc4000fffe03f */
[----:B------:R-:W-:Y:S02]  /*6f90*/  USHF.L.U32 UR14, UR7, UR14, URZ ;  /* 0x0000000e070e7299 */ /* 0x000fe4000800063f */
[----:B------:R-:W-:Y:S01]  /*6fa0*/  ULOP3.LUT UR21, URZ, UR6, URZ, 0x33, !UPT ;  /* 0x000000063f157292 */ /* 0x000fe2000f8e333f */
[----:B------:R-:W-:Y:S01]  /*6fb0*/  ULDC.64 UR30, c[0x0][0x198] ;  /* 0x00006600001e7ab9 */ /* 0x000fe20000000a00 */
[----:B0-----:R-:W-:-:S05]  /*6fc0*/  VIADD R3, R3, 0x3f ;  /* 0x0000003f03037836 */ /* 0x001fca0000000000 */
[----:B------:R-:W-:Y:S01]  /*6fd0*/  SHF.R.S32.HI R4, RZ, 0x1f, R3 ;  /* 0x0000001fff047819 */ /* 0x000fe20000011403 */
[----:B-1----:R-:W-:-:S03]  /*6fe0*/  ULOP3.LUT UR4, UR5, 0x1, URZ, 0xc0, !UPT ;  /* 0x0000000105047892 */ /* 0x002fc6000f8ec03f */
[----:B------:R-:W-:Y:S01]  /*6ff0*/  LEA.HI R4, R4, R3, RZ, 0x6 ;  /* 0x0000000304047211 */ /* 0x000fe200078f30ff */
[----:B------:R-:W-:Y:S01]  /*7000*/  USHF.R.U32.HI UR34, URZ, 0x1, UR5 ;  /* 0x000000013f227899 */ /* 0x000fe20008011605 */
[----:B------:R-:W-:Y:S01]  /*7010*/  IMAD.MOV.U32 R3, RZ, RZ, 0x1 ;  /* 0x00000001ff037424 */ /* 0x000fe200078e00ff */
[----:B------:R-:W-:Y:S01]  /*7020*/  USHF.L.U32 UR15, UR5, 0x6, URZ ;  /* 0x00000006050f7899 */ /* 0x000fe2000800063f */
[----:B------:R-:W-:Y:S01]  /*7030*/  SHF.R.S32.HI R8, RZ, 0x6, R4 ;  /* 0x00000006ff087819 */ /* 0x000fe20000011404 */
[----:B------:R-:W-:Y:S02]  /*7040*/  USHF.L.U32 UR35, UR5, 0xc, URZ ;  /* 0x0000000c05237899 */ /* 0x000fe4000800063f */
[----:B------:R-:W-:Y:S02]  /*7050*/  ULOP3.LUT UR5, UR5, 0xfffffffe, URZ, 0xc0, !UPT ;  /* 0xfffffffe05057892 */ /* 0x000fe4000f8ec03f */
[----:B------:R-:W-:Y:S01]  /*7060*/  UISETP.GT.U32.AND UP0, UPT, UR4, 0xffff, UPT ;  /* 0x0000ffff0400788c */ /* 0x000fe2000bf04070 */
[----:B------:R-:W-:Y:S01]  /*7070*/  VIADD R9, R8, 0x1 ;  /* 0x0000000108097836 */ /* 0x000fe20000000000 */
[----:B------:R-:W-:-:S02]  /*7080*/  USHF.L.U32 UR22, UR7, UR5, URZ ;  /* 0x0000000507167299 */ /* 0x000fc4000800063f */
[----:B------:R-:W-:Y:S02]  /*7090*/  ULOP3.LUT UR5, UR5, 0x1, URZ, 0xfc, !UPT ;  /* 0x0000000105057892 */ /* 0x000fe4000f8efc3f */
[----:B------:R-:W-:Y:S02]  /*70a0*/  USEL UR4, UR4, 0xffff, !UP0 ;  /* 0x0000ffff04047887 */ /* 0x000fe4000c000000 */
[----:B------:R-:W-:Y:S02]  /*70b0*/  USHF.L.U32 UR5, UR7, UR5, URZ ;  /* 0x0000000507057299 */ /* 0x000fe4000800063f */
[----:B------:R-:W-:Y:S02]  /*70c0*/  ULOP3.LUT UR4, UR4, 0xffff, URZ, 0xc0, !UPT ;  /* 0x0000ffff04047892 */ /* 0x000fe4000f8ec03f */
[----:B------:R-:W-:Y:S02]  /*70d0*/  USHF.L.U32 UR38, UR34, 0x4, URZ ;  /* 0x0000000422267899 */ /* 0x000fe4000800063f */
[----:B------:R-:W-:-:S02]  /*70e0*/  ULOP3.LUT UR15, UR15, 0x40, URZ, 0xc0, !UPT ;  /* 0x000000400f0f7892 */ /* 0x000fc4000f8ec03f */
[----:B------:R-:W-:Y:S02]  /*70f0*/  ULOP3.LUT UR22, UR22, UR5, URZ, 0xfc, !UPT ;  /* 0x0000000516167292 */ /* 0x000fe4000f8efc3f */
[----:B------:R-:W-:-:S12]  /*7100*/  USHF.L.U32 UR23, UR23, UR4, URZ ;  /* 0x0000000417177299 */ /* 0x000fd8000800063f */
.L_x_179:
[----:B------:R-:W-:-:S03]  /*7110*/  UMOV UR4, 0xffffffff ;  /* 0xffffffff00047882 */ /* 0x000fc60000000000 */
[----:B------:R-:W-:Y:S05]  /*7120*/  BRA.DIV UR4, `(.L_x_169) ;  /* 0x0000001204487947 */ /* 0x000fea000b800000 */
[----:B------:R-:W-:-:S13]  /*7130*/  ELECT P6, URZ, PT ;  /* 0x00000000003f782f */ /* 0x000fda00038c0000 */
.L_x_193:
[----:B------:R-:W-:Y:S04]  /*7140*/  BSSY B1, `(.L_x_170) ;  /* 0x0000046000017945 */ /* 0x000fe80003800000 */
[----:B------:R-:W-:Y:S05]  /*7150*/  @!P6 BRA `(.L_x_171) ;  /* 0x000000040010e947 */ /* 0x000fea0003800000 */
[----:B------:R-:W0:Y:S02]  /*7160*/  LDC R4, c[0x0][0x28c] ;  /* 0x0000a300ff047b82 */ /* 0x000e240000000800 */
[----:B0-----:R-:W-:-:S13]  /*7170*/  ISETP.GE.AND P0, PT, R4, 0x1, PT ;  /* 0x000000010400780c */ /* 0x001fda0003f06270 */
[----:B------:R-:W-:Y:S05]  /*7180*/  @!P0 BRA `(.L_x_171) ;  /* 0x0000000400048947 */ /* 0x000fea0003800000 */
[----:B------:R-:W-:Y:S01]  /*7190*/  IMAD.SHL.U32 R15, R12, 0x80, RZ ;  /* 0x000000800c0f7824 */ /* 0x000fe200078e00ff */
[----:B------:R-:W-:Y:S01]  /*71a0*/  LEA R19, R19, UR15, 0x7 ;  /* 0x0000000f13137c11 */ /* 0x000fe2000f8e38ff */
[----:B------:R-:W-:Y:S02]  /*71b0*/  IMAD.MOV.U32 R20, RZ, RZ, RZ ;  /* 0x000000ffff147224 */ /* 0x000fe400078e00ff */
[----:B------:R-:W-:Y:S02]  /*71c0*/  IMAD.U32 R22, RZ, RZ, UR38 ;  /* 0x00000026ff167e24 */ /* 0x000fe4000f8e00ff */
[----:B------:R-:W-:Y:S02]  /*71d0*/  IMAD.MOV.U32 R4, RZ, RZ, R9 ;  /* 0x000000ffff047224 */ /* 0x000fe400078e0009 */
[----:B------:R-:W-:Y:S02]  /*71e0*/  IMAD.MOV.U32 R5, RZ, RZ, R3 ;  /* 0x000000ffff057224 */ /* 0x000fe400078e0003 */
[----:B------:R-:W-:-:S02]  /*71f0*/  IMAD.MOV.U32 R6, RZ, RZ, R13 ;  /* 0x000000ffff067224 */ /* 0x000fc400078e000d */
[----:B------:R-:W-:-:S07]  /*7200*/  VIADD R24, R15, 0x40 ;  /* 0x000000400f187836 */ /* 0x000fce0000000000 */
.L_x_174:
[----:B------:R-:W0:Y:S01]  /*7210*/  S2R R21, SR_CgaCtaId ;  /* 0x0000000000157919 */ /* 0x000e220000008800 */
[----:B------:R-:W-:Y:S02]  /*7220*/  MOV R12, 0x400 ;  /* 0x00000400000c7802 */ /* 0x000fe40000000f00 */
[----:B------:R-:W-:-:S13]  /*7230*/  ISETP.NE.AND P1, PT, R0, RZ, PT ;  /* 0x000000ff0000720c */ /* 0x000fda0003f25270 */
[----:B------:R-:W1:Y:S01]  /*7240*/  @!P1 LDC R14, c[0x0][0x500] ;  /* 0x00014000ff0e9b82 */ /* 0x000e620000000800 */
[----:B0-----:R-:W-:Y:S02]  /*7250*/  LEA R23, R21, R12, 0x18 ;  /* 0x0000000c15177211 */ /* 0x001fe400078ec0ff */
[----:B------:R-:W-:-:S03]  /*7260*/  SHF.L.U32 R12, R5, 0x1f, RZ ;  /* 0x0000001f050c7819 */ /* 0x000fc600000006ff */
[----:B------:R-:W-:-:S04]  /*7270*/  IMAD R21, R6, 0x8, R23 ;  /* 0x0000000806157824 */ /* 0x000fc800078e0217 */
[----:B------:R-:W0:Y:S02]  /*7280*/  SYNCS.PHASECHK.TRANS64.TRYWAIT P0, [R21+URZ+0x38], R12 ;  /* 0x0000380c150075a7 */ /* 0x000e24000800017f */
[----:B01----:R-:W-:Y:S05]  /*7290*/  @!P0 BRA `(.L_x_172) ;  /* 0x00000010000c8947 */ /* 0x003fea0003800000 */
.L_x_194:
[----:B0-----:R-:W-:Y:S01]  /*72a0*/  PRMT R12, R10, 0x9910, RZ ;  /* 0x000099100a0c7816 */ /* 0x001fe200000000ff */
[----:B------:R0:W-:Y:S03]  /*72b0*/  @!P1 SYNCS.ARRIVE.TRANS64 RZ, [R21+URZ], R14 ;  /* 0x0000000e15ff99a7 */ /* 0x0001e6000800003f */
[----:B------:R-:W-:-:S13]  /*72c0*/  ISETP.NE.AND P0, PT, R12, 0x2, PT ;  /* 0x000000020c00780c */ /* 0x000fda0003f05270 */
[----:B0-----:R-:W-:Y:S05]  /*72d0*/  @P0 BRA `(.L_x_173) ;  /* 0x0000000000040947 */ /* 0x001fea0003800000 */
[----:B------:R-:W-:Y:S01]  /*72e0*/  BPT.TRAP 0x1 ;  /* 0x000000040000795c */ /* 0x000fe20000300000 */
.L_x_173:
[----:B------:R-:W-:Y:S01]  /*72f0*/  R2UR UR8, R6 ;  /* 0x00000000060872ca */ /* 0x000fe200000e0000 */
[----:B------:R-:W-:Y:S01]  /*7300*/  UIADD3 UR6, UP0, UR30, 0xf0, URZ ;  /* 0x000000f01e067890 */ /* 0x000fe2000ff1e03f */
[----:B------:R-:W-:Y:S01]  /*7310*/  R2UR UR12, R23 ;  /* 0x00000000170c72ca */ /* 0x000fe200000e0000 */
[----:B------:R-:W-:Y:S01]  /*7320*/  UPRMT UR29, URZ, 0x5410, UR23 ;  /* 0x000054103f1d7896 */ /* 0x000fe20008000017 */
[----:B------:R-:W-:Y:S01]  /*7330*/  R2UR UR25, R21 ;  /* 0x00000000151972ca */ /* 0x000fe200000e0000 */
[----:B------:R-:W-:Y:S01]  /*7340*/  UIADD3.X UR7, URZ, UR31, URZ, UP0, !UPT ;  /* 0x0000001f3f077290 */ /* 0x000fe200087fe43f */
[----:B------:R-:W-:Y:S01]  /*7350*/  R2UR UR27, R22 ;  /* 0x00000000161b72ca */ /* 0x000fe200000e0000 */
[----:B------:R-:W-:Y:S01]  /*7360*/  VIADD R4, R4, 0xffffffff ;  /* 0xffffffff04047836 */ /* 0x000fe20000000000 */
[----:B------:R-:W-:Y:S01]  /*7370*/  R2UR UR28, R7 ;  /* 0x00000000071c72ca */ /* 0x000fe200000e0000 */
[----:B------:R-:W-:Y:S01]  /*7380*/  UMOV UR4, 0x0 ;  /* 0x0000000000047882 */ /* 0x000fe20000000000 */
[----:B------:R-:W-:Y:S01]  /*7390*/  R2UR UR26, R15 ;  /* 0x000000000f1a72ca */ /* 0x000fe200000e0000 */
[----:B------:R-:W-:Y:S01]  /*73a0*/  UMOV UR5, 0x10000000 ;  /* 0x1000000000057882 */ /* 0x000fe20000000000 */
[----:B------:R-:W-:Y:S01]  /*73b0*/  R2UR UR18, R24 ;  /* 0x00000000181272ca */ /* 0x000fe200000e0000 */
[----:B------:R-:W-:Y:S01]  /*73c0*/  USHF.L.U32 UR8, UR8, 0xd, URZ ;  /* 0x0000000d08087899 */ /* 0x000fe2000800063f */
[----:B------:R-:W-:Y:S01]  /*73d0*/  R2UR UR10, R20 ;  /* 0x00000000140a72ca */ /* 0x000fe200000e0000 */
[----:B------:R-:W-:Y:S01]  /*73e0*/  UIADD3 UR32, UP1, UR30, 0x1f0, URZ ;  /* 0x000001f01e207890 */ /* 0x000fe2000ff3e03f */
[----:B------:R-:W-:Y:S01]  /*73f0*/  R2UR UR11, R19 ;  /* 0x00000000130b72ca */ /* 0x000fe200000e0000 */
[----:B------:R-:W-:Y:S01]  /*7400*/  ULEA UR9, UR34, UR8, 0xa ;  /* 0x0000000822097291 */ /* 0x000fe2000f8e503f */
[----:B------:R-:W-:Y:S01]  /*7410*/  ISETP.GT.AND P1, PT, R4, 0x1, PT ;  /* 0x000000010400780c */ /* 0x000fe20003f24270 */
[----:B------:R-:W-:Y:S01]  /*7420*/  ULOP3.LUT UR8, UR8, 0x1000, UR35, 0xf8, !UPT ;  /* 0x0000100008087892 */ /* 0x000fe2000f8ef823 */
[----:B------:R-:W-:Y:S01]  /*7430*/  VIADD R6, R6, 0x1 ;  /* 0x0000000106067836 */ /* 0x000fe20000000000 */
[----:B------:R-:W-:Y:S01]  /*7440*/  ULEA UR9, UR9, UR12, 0x1 ;  /* 0x0000000c09097291 */ /* 0x000fe2000f8e083f */
[----:B------:R-:W-:Y:S01]  /*7450*/  VIADD R20, R20, 0x40 ;  /* 0x0000004014147836 */ /* 0x000fe20000000000 */
[----:B------:R-:W-:Y:S01]  /*7460*/  ULEA UR8, UR8, UR12, 0x1 ;  /* 0x0000000c08087291 */ /* 0x000fe2000f8e083f */
[----:B------:R-:W-:Y:S01]  /*7470*/  VIADD R22, R22, 0x40 ;  /* 0x0000004016167836 */ /* 0x000fe20000000000 */
[----:B------:R-:W-:Y:S01]  /*7480*/  UIADD3 UR24, UR9, 0x180, URZ ;  /* 0x0000018009187890 */ /* 0x000fe2000fffe03f */
[----:B------:R-:W-:Y:S01]  /*7490*/  ISETP.NE.AND P0, PT, R6, 0x7, PT ;  /* 0x000000070600780c */ /* 0x000fe20003f05270 */
[----:B------:R-:W-:Y:S01]  /*74a0*/  UIADD3 UR16, UR9, 0x2180, URZ ;  /* 0x0000218009107890 */ /* 0x000fe2000fffe03f */
[----:B------:R-:W-:Y:S01]  /*74b0*/  UMOV UR17, UR25 ;  /* 0x0000001900117c82 */ /* 0x000fe20008000000 */
[----:B------:R-:W-:Y:S01]  /*74c0*/  UMOV UR19, UR27 ;  /* 0x0000001b00137c82 */ /* 0x000fe20008000000 */
[----:B------:R-:W-:Y:S01]  /*74d0*/  UMOV UR20, UR28 ;  /* 0x0000001c00147c82 */ /* 0x000fe20008000000 */
[----:B------:R-:W-:Y:S01]  /*74e0*/  UIADD3.X UR33, URZ, UR31, URZ, UP1, !UPT ;  /* 0x0000001f3f217290 */ /* 0x000fe20008ffe43f */
[----:B------:R-:W-:-:S02]  /*74f0*/  SEL R12, RZ, 0x1, P0 ;  /* 0x00000001ff0c7807 */ /* 0x000fc40000000000 */
[----:B------:R-:W-:Y:S01]  /*7500*/  UTMALDG.3D.MULTICAST [UR24], [UR6], UR29, desc[UR4] ;  /* 0x00000418060073b4 */ /* 0x000fe2000801181d */
[----:B------:R-:W-:Y:S01]  /*7510*/  UIADD3 UR8, UR8, 0x1c180, URZ ;  /* 0x0001c18008087890 */ /* 0x000fe2000fffe03f */
[----:B------:R-:W-:Y:S01]  /*7520*/  SEL R6, R6, RZ, P0 ;  /* 0x000000ff06067207 */ /* 0x000fe20000000000 */
[----:B------:R-:W-:Y:S01]  /*7530*/  UMOV UR9, UR25 ;  /* 0x0000001900097c82 */ /* 0x000fe20008000000 */
[----:B------:R-:W-:Y:S01]  /*7540*/  UMOV UR12, UR28 ;  /* 0x0000001c000c7c82 */ /* 0x000fe20008000000 */
[----:B------:R-:W-:Y:S01]  /*7550*/  LOP3.LUT R5, R5, R12, RZ, 0x3c, !PT ;  /* 0x0000000c05057212 */ /* 0x000fe200078e3cff */
[----:B------:R0:W-:Y:S02]  /*7560*/  UTMALDG.3D.MULTICAST [UR16], [UR6], UR29, desc[UR4] ;  /* 0x00000410060073b4 */ /* 0x0001e4000801181d */
[----:B0-----:R-:W-:-:S09]  /*7570*/  UPRMT UR6, URZ, 0x5410, UR22 ;  /* 0x000054103f067896 */ /* 0x001fd20008000016 */
[----:B------:R0:W-:Y:S02]  /*7580*/  UTMALDG.3D.MULTICAST [UR8], [UR32], UR6, desc[UR4] ;  /* 0x00000408200073b4 */ /* 0x0001e40008011806 */
[----:B0-----:R-:W-:Y:S05]  /*7590*/  @P1 BRA `(.L_x_174) ;  /* 0xfffffffc001c1947 */ /* 0x001fea000383ffff */
.L_x_171:
[----:B------:R-:W-:Y:S05]  /*75a0*/  BSYNC B1 ;  /* 0x0000000000017941 */ /* 0x000fea0003800000 */
.L_x_170:
[----:B------:R-:W-:Y:S01]  /*75b0*/  LOP3.LUT P1, RZ, R11, 0xff, RZ, 0xc0, !PT ;  /* 0x000000ff0bff7812 */ /* 0x000fe2000782c0ff */
[C---:B------:R-:W-:Y:S01]  /*75c0*/  IMAD.IADD R13, R8.reuse, 0x1, R13 ;  /* 0x00000001080d7824 */ /* 0x040fe200078e020d */
[----:B------:R-:W-:Y:S01]  /*75d0*/  ULDC.64 UR4, c[0x0][0x650] ;  /* 0x0001940000047ab9 */ /* 0x000fe20000000a00 */
[C---:B------:R-:W-:Y:S01]  /*75e0*/  ISETP.GE.U32.AND P2, PT, R8.reuse, 0x7, PT ;  /* 0x000000070800780c */ /* 0x040fe20003f46070 */
[----:B------:R-:W-:Y:S01]  /*75f0*/  BSSY B1, `(.L_x_175) ;  /* 0x000006d000017945 */ /* 0x000fe20003800000 */
[C---:B------:R-:W-:Y:S01]  /*7600*/  IMAD.WIDE.U32 R4, R13.reuse, 0x24924925, RZ ;  /* 0x249249250d047825 */ /* 0x040fe200078e00ff */
[----:B------:R-:W-:Y:S02]  /*7610*/  ISETP.GT.U32.AND P0, PT, R13, 0x6, PT ;  /* 0x000000060d00780c */ /* 0x000fe40003f04070 */
[----:B------:R-:W-:Y:S01]  /*7620*/  PRMT R11, RZ, 0x7610, R11 ;  /* 0x00007610ff0b7816 */ /* 0x000fe2000000000b */
[----:B------:R-:W-:Y:S01]  /*7630*/  IMAD.MOV.U32 R12, RZ, RZ, -0x1 ;  /* 0xffffffffff0c7424 */ /* 0x000fe200078e00ff */
[----:B------:R-:W-:Y:S01]  /*7640*/  ISETP.LT.U32.AND P0, PT, R8, 0x7, P0 ;  /* 0x000000070800780c */ /* 0x000fe20000701070 */
[----:B------:R-:W-:-:S02]  /*7650*/  IMAD.MOV.U32 R19, RZ, RZ, -0x1 ;  /* 0xffffffffff137424 */ /* 0x000fc400078e00ff */
[----:B------:R-:W0:Y:S01]  /*7660*/  @P1 S2R R7, SR_CgaCtaId ;  /* 0x0000000000071919 */ /* 0x000e220000008800 */
[----:B------:R-:W-:Y:S02]  /*7670*/  SEL R4, RZ, 0x1, !P0 ;  /* 0x00000001ff047807 */ /* 0x000fe40004000000 */
[----:B------:R-:W-:Y:S02]  /*7680*/  IADD3 R16, P0, R16, UR36, RZ ;  /* 0x0000002410107c10 */ /* 0x000fe4000ff1e0ff */
[----:B------:R-:W-:Y:S02]  /*7690*/  @P1 MOV R6, 0x400 ;  /* 0x0000040000061802 */ /* 0x000fe40000000f00 */
[----:B------:R-:W-:Y:S02]  /*76a0*/  IADD3.X R17, R17, UR42, RZ, P0, !PT ;  /* 0x0000002a11117c10 */ /* 0x000fe400087fe4ff */
[----:B------:R-:W-:Y:S02]  /*76b0*/  ISETP.GE.U32.AND P0, PT, R16, UR4, PT ;  /* 0x0000000410007c0c */ /* 0x000fe4000bf06070 */
[----:B------:R-:W-:-:S02]  /*76c0*/  LOP3.LUT R3, R3, R4, RZ, 0x3c, !PT ;  /* 0x0000000403037212 */ /* 0x000fc400078e3cff */
[----:B------:R-:W-:Y:S02]  /*76d0*/  ISETP.GE.U32.AND.EX P0, PT, R17, UR5, PT, P0 ;  /* 0x0000000511007c0c */ /* 0x000fe4000bf06100 */
[----:B0-----:R-:W-:Y:S01]  /*76e0*/  @P1 LEA R6, R7, R6, 0x18 ;  /* 0x0000000607061211 */ /* 0x001fe200078ec0ff */
[----:B------:R-:W-:-:S03]  /*76f0*/  IMAD.IADD R7, R13, 0x1, -R5 ;  /* 0x000000010d077824 */ /* 0x000fc600078e0a05 */
[----:B------:R0:W-:Y:S02]  /*7700*/  @P1 SYNCS.ARRIVE.TRANS64.A1T0 RZ, [R6+URZ+0x88], RZ ;  /* 0x000088ff06ff19a7 */ /* 0x0001e4000810003f */
[----:B------:R-:W-:-:S04]  /*7710*/  LEA.HI R7, R7, R5, RZ, 0x1f ;  /* 0x0000000507077211 */ /* 0x000fc800078ff8ff */
[----:B------:R-:W-:Y:S01]  /*7720*/  SHF.R.U32.HI R4, RZ, 0x2, R7 ;  /* 0x00000002ff047819 */ /* 0x000fe20000011607 */
[----:B------:R-:W-:-:S03]  /*7730*/  IMAD.MOV.U32 R7, RZ, RZ, -0x1 ;  /* 0xffffffffff077424 */ /* 0x000fc600078e00ff */
[--C-:B------:R-:W-:Y:S01]  /*7740*/  @P2 LOP3.LUT R3, R3, 0x1, R4.reuse, 0x78, !PT ;  /* 0x0000000103032812 */ /* 0x100fe200078e7804 */
[----:B------:R-:W-:Y:S01]  /*7750*/  IMAD R13, R4, -0x7, R13 ;  /* 0xfffffff9040d7824 */ /* 0x000fe200078e020d */
[----:B------:R-:W-:Y:S01]  /*7760*/  PRMT R4, RZ, 0x7610, R4 ;  /* 0x00007610ff047816 */ /* 0x000fe20000000004 */
[----:B0-----:R-:W-:Y:S06]  /*7770*/  @P0 BRA `(.L_x_176) ;  /* 0x0000000400500947 */ /* 0x001fec0003800000 */
[----:B------:R-:W0:Y:S01]  /*7780*/  S2R R15, SR_CTAID.X ;  /* 0x00000000000f7919 */ /* 0x000e220000002500 */
[----:B------:R-:W-:Y:S01]  /*7790*/  ULDC.64 UR4, c[0x0][0x628] ;  /* 0x00018a0000047ab9 */ /* 0x000fe20000000a00 */
[----:B------:R-:W1:Y:S01]  /*77a0*/  LDC R20, c[0x0][0x144] ;  /* 0x00005100ff147b82 */ /* 0x000e620000000800 */
[----:B------:R-:W-:Y:S01]  /*77b0*/  ISETP.NE.U32.AND P0, PT, RZ, UR4, PT ;  /* 0x00000004ff007c0c */ /* 0x000fe2000bf05070 */
[----:B------:R-:W2:Y:S01]  /*77c0*/  S2R R12, SR_CTAID.Y ;  /* 0x00000000000c7919 */ /* 0x000ea20000002600 */
[----:B------:R-:W-:Y:S01]  /*77d0*/  ULDC UR6, c[0x0][0x150] ;  /* 0x0000540000067ab9 */ /* 0x000fe20000000800 */
[----:B------:R-:W-:Y:S01]  /*77e0*/  ULDC UR7, c[0x0][0x630] ;  /* 0x00018c0000077ab9 */ /* 0x000fe20000000800 */
[----:B------:R-:W-:Y:S01]  /*77f0*/  ISETP.NE.AND.EX P0, PT, RZ, UR5, PT, P0 ;  /* 0x00000005ff007c0c */ /* 0x000fe2000bf05300 */
[----:B------:R-:W-:Y:S01]  /*7800*/  IMAD.MOV.U32 R4, RZ, RZ, R16 ;  /* 0x000000ffff047224 */ /* 0x000fe200078e0010 */
[----:B0-----:R-:W-:-:S05]  /*7810*/  I2FP.F32.U32 R5, R15 ;  /* 0x0000000f00057245 */ /* 0x001fca0000201000 */
[----:B------:R-:W-:Y:S01]  /*7820*/  FMUL R21, R5, UR6 ;  /* 0x0000000605157c20 */ /* 0x000fe20008400000 */
[----:B------:R-:W-:-:S05]  /*7830*/  IMAD.MOV.U32 R5, RZ, RZ, R17 ;  /* 0x000000ffff057224 */ /* 0x000fca00078e0011 */
[----:B--2---:R-:W-:Y:S05]  /*7840*/  @!P0 BRA `(.L_x_177) ;  /* 0x0000000000288947 */ /* 0x004fea0003800000 */
[----:B------:R-:W-:Y:S02]  /*7850*/  ULDC UR6, c[0x0][0x634] ;  /* 0x00018d0000067ab9 */ /* 0x000fe40000000800 */
[----:B------:R-:W-:-:S05]  /*7860*/  IADD3 R5, P0, R16, UR6, RZ ;  /* 0x0000000610057c10 */ /* 0x000fca000ff1e0ff */
[----:B------:R-:W-:-:S04]  /*7870*/  IMAD.X R19, RZ, RZ, R17, P0 ;  /* 0x000000ffff137224 */ /* 0x000fc800000e0611 */
[----:B------:R-:W-:-:S04]  /*7880*/  IMAD.WIDE.U32 R6, R19, UR4, RZ ;  /* 0x0000000413067c25 */ /* 0x000fc8000f8e00ff */
[----:B------:R-:W-:-:S04]  /*7890*/  IMAD.WIDE.U32 R6, P0, R5, UR5, R6 ;  /* 0x0000000505067c25 */ /* 0x000fc8000f800006 */
[----:B------:R-:W-:-:S04]  /*78a0*/  IMAD.WIDE.U32 R4, R5, UR4, RZ ;  /* 0x0000000405047c25 */ /* 0x000fc8000f8e00ff */
[----:B------:R-:W-:Y:S01]  /*78b0*/  IMAD.MOV.U32 R4, RZ, RZ, R7 ;  /* 0x000000ffff047224 */ /* 0x000fe200078e0007 */
[----:B------:R-:W-:Y:S01]  /*78c0*/  IADD3 RZ, P1, R5, R6, RZ ;  /* 0x0000000605ff7210 */ /* 0x000fe20007f3e0ff */
[----:B------:R-:W-:-:S04]  /*78d0*/  IMAD.X R5, RZ, RZ, RZ, P0 ;  /* 0x000000ffff057224 */ /* 0x000fc800000e06ff */
[----:B------:R-:W-:-:S08]  /*78e0*/  IMAD.WIDE.U32.X R4, R19, UR5, R4, P1 ;  /* 0x0000000513047c25 */ /* 0x000fd000088e0404 */
.L_x_177:
[--C-:B------:R-:W-:Y:S01]  /*78f0*/  SHF.R.U64 R14, R4, UR7, R5.reuse ;  /* 0x00000007040e7c19 */ /* 0x100fe20008001205 */
[----:B------:R-:W0:Y:S01]  /*7900*/  F2I.U32.TRUNC.NTZ R21, R21 ;  /* 0x0000001500157305 */ /* 0x000e22000020f000 */
[----:B------:R-:W-:Y:S01]  /*7910*/  SHF.R.U32.HI R4, RZ, UR7, R5 ;  /* 0x00000007ff047c19 */ /* 0x000fe20008011605 */
[----:B------:R-:W-:Y:S01]  /*7920*/  ULDC.64 UR4, c[0x0][0x620] ;  /* 0x0001880000047ab9 */ /* 0x000fe20000000a00 */
[----:B------:R-:W-:Y:S01]  /*7930*/  IADD3 R7, P0, RZ, -R14, RZ ;  /* 0x8000000eff077210 */ /* 0x000fe20007f1e0ff */
[----:B------:R-:W-:-:S04]  /*7940*/  ULDC.64 UR6, c[0x0][0x640] ;  /* 0x0001900000067ab9 */ /* 0x000fc80000000a00 */
[----:B------:R-:W-:Y:S01]  /*7950*/  IMAD.X R4, RZ, RZ, ~R4, P0 ;  /* 0x000000ffff047224 */ /* 0x000fe200000e0e04 */
[----:B------:R-:W-:-:S03]  /*7960*/  ISETP.NE.U32.AND P0, PT, RZ, UR6, PT ;  /* 0x00000006ff007c0c */ /* 0x000fc6000bf05070 */
[----:B------:R-:W-:Y:S01]  /*7970*/  IMAD R6, R4, UR4, RZ ;  /* 0x0000000404067c24 */ /* 0x000fe2000f8e02ff */
[----:B------:R-:W-:Y:S01]  /*7980*/  ISETP.NE.AND.EX P0, PT, RZ, UR7, PT, P0 ;  /* 0x00000007ff007c0c */ /* 0x000fe2000bf05300 */
[----:B------:R-:W-:Y:S01]  /*7990*/  IMAD.WIDE.U32 R4, R7, UR4, R16 ;  /* 0x0000000407047c25 */ /* 0x000fe2000f8e0010 */
[----:B------:R-:W-:-:S03]  /*79a0*/  ULDC UR4, c[0x0][0x618] ;  /* 0x0001860000047ab9 */ /* 0x000fc60000000800 */
[----:B------:R-:W-:Y:S01]  /*79b0*/  IMAD R7, R7, UR5, R6 ;  /* 0x0000000507077c24 */ /* 0x000fe2000f8e0206 */
[----:B------:R-:W-:Y:S01]  /*79c0*/  ULDC UR5, c[0x0][0x154] ;  /* 0x0000550000057ab9 */ /* 0x000fe20000000800 */
[----:B0-----:R-:W-:Y:S02]  /*79d0*/  IMAD.MOV R6, RZ, RZ, -R21 ;  /* 0x000000ffff067224 */ /* 0x001fe400078e0a15 */
[----:B------:R-:W0:Y:S01]  /*79e0*/  LDC R21, c[0x0][0x148] ;  /* 0x00005200ff157b82 */ /* 0x000e220000000800 */
[----:B------:R-:W-:Y:S02]  /*79f0*/  IMAD.IADD R5, R5, 0x1, R7 ;  /* 0x0000000105057824 */ /* 0x000fe400078e0207 */
[----:B-1----:R-:W-:Y:S01]  /*7a00*/  IMAD R15, R20, R6, R15 ;  /* 0x00000006140f7224 */ /* 0x002fe200078e020f */
[----:B------:R-:W-:Y:S02]  /*7a10*/  I2FP.F32.U32 R6, R12 ;  /* 0x0000000c00067245 */ /* 0x000fe40000201000 */
[----:B------:R-:W-:-:S02]  /*7a20*/  SHF.R.U64 R19, R4, UR4, R5 ;  /* 0x0000000404137c19 */ /* 0x000fc40008001205 */
[----:B------:R-:W-:Y:S01]  /*7a30*/  SHF.R.U32.HI R4, RZ, UR4, R5 ;  /* 0x00000004ff047c19 */ /* 0x000fe20008011605 */
[----:B------:R-:W-:Y:S01]  /*7a40*/  FMUL R6, R6, UR5 ;  /* 0x0000000506067c20 */ /* 0x000fe20008400000 */
[----:B------:R-:W-:Y:S02]  /*7a50*/  ULDC UR4, c[0x0][0x608] ;  /* 0x0001820000047ab9 */ /* 0x000fe40000000800 */
[--C-:B------:R-:W-:Y:S01]  /*7a60*/  SHF.R.U64 R22, R19, UR4, R4.reuse ;  /* 0x0000000413167c19 */ /* 0x100fe20008001204 */
[----:B------:R1:W2:Y:S01]  /*7a70*/  F2I.U32.TRUNC.NTZ R24, R6 ;  /* 0x0000000600187305 */ /* 0x0002a2000020f000 */
[----:B------:R-:W-:Y:S01]  /*7a80*/  SHF.R.U32.HI R5, RZ, UR4, R4 ;  /* 0x00000004ff057c19 */ /* 0x000fe20008011604 */
[----:B------:R-:W-:-:S03]  /*7a90*/  ULDC UR4, c[0x0][0x658] ;  /* 0x0001960000047ab9 */ /* 0x000fc60000000800 */
[--C-:B------:R-:W-:Y:S02]  /*7aa0*/  SHF.R.U64 R20, R22, UR4, R5.reuse ;  /* 0x0000000416147c19 */ /* 0x100fe40008001205 */
[----:B------:R-:W-:-:S03]  /*7ab0*/  SHF.R.U32.HI R23, RZ, UR4, R5 ;  /* 0x00000004ff177c19 */ /* 0x000fc60008011605 */
[----:B------:R-:W-:Y:S02]  /*7ac0*/  IMAD.MOV.U32 R4, RZ, RZ, R20 ;  /* 0x000000ffff047224 */ /* 0x000fe400078e0014 */
[----:B------:R-:W-:Y:S01]  /*7ad0*/  IMAD.MOV.U32 R5, RZ, RZ, R23 ;  /* 0x000000ffff057224 */ /* 0x000fe200078e0017 */
[----:B-1----:R-:W-:Y:S06]  /*7ae0*/  @!P0 BRA `(.L_x_178) ;  /* 0x0000000000288947 */ /* 0x002fec0003800000 */
        /* <DEDUP_REMOVED lines=10> */
.L_x_178:
[----:B------:R-:W-:Y:S01]  /*7b90*/  ISETP.NE.AND P0, PT, R2, 0x1, PT ;  /* 0x000000010200780c */ /* 0x000fe20003f05270 */
[----:B------:R-:W-:Y:S01]  /*7ba0*/  ULDC UR4, c[0x0][0x648] ;  /* 0x0001920000047ab9 */ /* 0x000fe20000000800 */
[----:B------:R-:W-:Y:S01]  /*7bb0*/  LOP3.LUT R22, R22, UR21, RZ, 0xc0, !PT ;  /* 0x0000001516167c12 */ /* 0x000fe2000f8ec0ff */
[----:B--2---:R-:W-:Y:S01]  /*7bc0*/  IMAD.MOV R24, RZ, RZ, -R24 ;  /* 0x000000ffff187224 */ /* 0x004fe200078e0a18 */
[----:B------:R-:W-:Y:S01]  /*7bd0*/  SHF.R.U64 R5, R4, UR4, R5 ;  /* 0x0000000404057c19 */ /* 0x000fe20008001205 */
[----:B------:R-:W-:Y:S01]  /*7be0*/  ULDC UR4, c[0x0][0x638] ;  /* 0x00018e0000047ab9 */ /* 0x000fe20000000800 */
[----:B------:R-:W-:Y:S01]  /*7bf0*/  LOP3.LUT R19, R19, UR13, RZ, 0xc0, !PT ;  /* 0x0000000d13137c12 */ /* 0x000fe2000f8ec0ff */
[----:B------:R-:W-:Y:S01]  /*7c00*/  ULDC UR5, c[0x0][0x610] ;  /* 0x0001840000057ab9 */ /* 0x000fe20000000800 */
[----:B------:R-:W-:Y:S02]  /*7c10*/  IMAD.MOV.U32 R4, RZ, RZ, 0x1 ;  /* 0x00000001ff047424 */ /* 0x000fe400078e00ff */
[----:B------:R-:W-:-:S02]  /*7c20*/  IMAD.MOV R7, RZ, RZ, -R5 ;  /* 0x000000ffff077224 */ /* 0x000fc400078e0a05 */
[----:B------:R-:W-:Y:S02]  /*7c30*/  IMAD R22, R5, UR14, R22 ;  /* 0x0000000e05167c24 */ /* 0x000fe4000f8e0216 */
[----:B0-----:R-:W-:Y:S02]  /*7c40*/  @P0 IMAD R15, R21, R24, R12 ;  /* 0x00000018150f0224 */ /* 0x001fe400078e020c */
[----:B------:R-:W-:Y:S01]  /*7c50*/  IMAD R20, R7, UR4, R20 ;  /* 0x0000000407147c24 */ /* 0x000fe2000f8e0214 */
[----:B------:R-:W-:Y:S01]  /*7c60*/  ULDC UR4, c[0x0][0x600] ;  /* 0x0001800000047ab9 */ /* 0x000fe20000000800 */
[----:B------:R-:W-:Y:S02]  /*7c70*/  IMAD R15, R22, UR5, R15 ;  /* 0x00000005160f7c24 */ /* 0x000fe4000f8e020f */
[----:B------:R-:W-:Y:S02]  /*7c80*/  IMAD R20, R20, UR4, R19 ;  /* 0x0000000414147c24 */ /* 0x000fe4000f8e0213 */
[----:B------:R-:W-:-:S03]  /*7c90*/  IMAD.MOV.U32 R7, RZ, RZ, R14 ;  /* 0x000000ffff077224 */ /* 0x000fc600078e000e */
[----:B------:R-:W-:Y:S02]  /*7ca0*/  SEL R19, R20, R15, !P0 ;  /* 0x0000000f14137207 */ /* 0x000fe40004000000 */
[----:B------:R-:W-:-:S07]  /*7cb0*/  SEL R12, R15, R20, !P0 ;  /* 0x000000140f0c7207 */ /* 0x000fce0004000000 */
.L_x_176:
[----:B------:R-:W-:Y:S05]  /*7cc0*/  BSYNC B1 ;  /* 0x0000000000017941 */ /* 0x000fea0003800000 */
.L_x_175:
[----:B------:R-:W-:-:S13]  /*7cd0*/  LOP3.LUT P0, RZ, R4, 0xff, RZ, 0xc0, !PT ;  /* 0x000000ff04ff7812 */ /* 0x000fda000780c0ff */
[----:B------:R-:W-:Y:S05]  /*7ce0*/  @P0 BRA `(.L_x_179) ;  /* 0xfffffff400080947 */ /* 0x000fea000383ffff */
[----:B------:R-:W-:Y:S05]  /*7cf0*/  BSYNC B0 ;  /* 0x0000000000007941 */ /* 0x000fea0003800000 */
.L_x_168:
[----:B------:R-:W-:-:S03]  /*7d00*/  UMOV UR4, 0xffffffff ;  /* 0xffffffff00047882 */ /* 0x000fc60000000000 */
[----:B------:R-:W-:Y:S05]  /*7d10*/  BRA.DIV UR4, `(.L_x_180) ;  /* 0x0000000604807947 */ /* 0x000fea000b800000 */
[----:B------:R-:W-:-:S13]  /*7d20*/  ELECT P6, URZ, PT ;  /* 0x00000000003f782f */ /* 0x000fda00038c0000 */
.L_x_197:
[----:B------:R-:W-:Y:S04]  /*7d30*/  BSSY B0, `(.L_x_181) ;  /* 0x0000046000007945 */ /* 0x000fe80003800000 */
[----:B------:R-:W-:Y:S05]  /*7d40*/  @!P6 BRA `(.L_x_182) ;  /* 0x000000040010e947 */ /* 0x000fea0003800000 */
[----:B------:R-:W-:-:S04]  /*7d50*/  LOP3.LUT R18, R18, 0x2, RZ, 0xfc, !PT ;  /* 0x0000000212127812 */ /* 0x000fc800078efcff */
[----:B------:R-:W-:-:S13]  /*7d60*/  ISETP.NE.AND P0, PT, R18, 0x3, PT ;  /* 0x000000031200780c */ /* 0x000fda0003f05270 */
[----:B------:R-:W-:Y:S05]  /*7d70*/  @!P0 BRA `(.L_x_183) ;  /* 0x0000000000048947 */ /* 0x000fea0003800000 */
[----:B------:R-:W-:Y:S01]  /*7d80*/  BPT.TRAP 0x1 ;  /* 0x000000040000795c */ /* 0x000fe20000300000 */
.L_x_183:
[----:B------:R-:W0:Y:S01]  /*7d90*/  S2R R5, SR_CgaCtaId ;  /* 0x0000000000057919 */ /* 0x000e220000008800 */
[----:B------:R-:W-:Y:S02]  /*7da0*/  MOV R0, 0x400 ;  /* 0x0000040000007802 */ /* 0x000fe40000000f00 */
[----:B------:R-:W-:Y:S02]  /*7db0*/  SHF.L.U32 R4, R3, 0x1f, RZ ;  /* 0x0000001f03047819 */ /* 0x000fe400000006ff */
[----:B0-----:R-:W-:-:S05]  /*7dc0*/  LEA R0, R5, R0, 0x18 ;  /* 0x0000000005007211 */ /* 0x001fca00078ec0ff */
[----:B------:R-:W-:-:S04]  /*7dd0*/  VIADD R0, R0, 0x38 ;  /* 0x0000003800007836 */ /* 0x000fc80000000000 */
[C---:B------:R-:W-:Y:S02]  /*7de0*/  IMAD R7, R13.reuse, 0x8, R0 ;  /* 0x000000080d077824 */ /* 0x040fe400078e0200 */
[----:B------:R-:W-:Y:S02]  /*7df0*/  VIADD R13, R13, 0x1 ;  /* 0x000000010d0d7836 */ /* 0x000fe40000000000 */
[----:B------:R-:W0:Y:S03]  /*7e00*/  SYNCS.PHASECHK.TRANS64.TRYWAIT P0, [R7+URZ], R4 ;  /* 0x00000004070075a7 */ /* 0x000e26000800017f */
[----:B------:R-:W-:-:S04]  /*7e10*/  ISETP.NE.AND P1, PT, R13, 0x7, PT ;  /* 0x000000070d00780c */ /* 0x000fc80003f25270 */
[----:B------:R-:W-:Y:S02]  /*7e20*/  SEL R2, RZ, 0x1, P1 ;  /* 0x00000001ff027807 */ /* 0x000fe40000800000 */
[----:B------:R-:W-:Y:S02]  /*7e30*/  SEL R13, R13, RZ, P1 ;  /* 0x000000ff0d0d7207 */ /* 0x000fe40000800000 */
[----:B------:R-:W-:-:S03]  /*7e40*/  LOP3.LUT R6, R3, R2, RZ, 0x3c, !PT ;  /* 0x0000000203067212 */ /* 0x000fc600078e3cff */
[----:B------:R-:W-:Y:S01]  /*7e50*/  IMAD R8, R13, 0x8, R0 ;  /* 0x000000080d087824 */ /* 0x000fe200078e0200 */
[----:B------:R-:W-:Y:S01]  /*7e60*/  SHF.L.U32 R5, R6, 0x1f, RZ ;  /* 0x0000001f06057819 */ /* 0x000fe200000006ff */
[----:B0-----:R-:W-:Y:S06]  /*7e70*/  @!P0 BRA `(.L_x_184) ;  /* 0x0000000400488947 */ /* 0x001fec0003800000 */
.L_x_198:
[----:B------:R-:W1:Y:S01]  /*7e80*/  SYNCS.PHASECHK.TRANS64.TRYWAIT P0, [R8+URZ], R5 ;  /* 0x00000005080075a7 */ /* 0x000e62000800017f */
[----:B------:R-:W-:-:S05]  /*7e90*/  VIADD R2, R13, 0x1 ;  /* 0x000000010d027836 */ /* 0x000fca0000000000 */
[----:B------:R-:W-:-:S04]  /*7ea0*/  ISETP.NE.AND P1, PT, R2, 0x7, PT ;  /* 0x000000070200780c */ /* 0x000fc80003f25270 */
[----:B------:R-:W-:Y:S02]  /*7eb0*/  SEL R3, RZ, 0x1, P1 ;  /* 0x00000001ff037807 */ /* 0x000fe40000800000 */
[----:B0-----:R-:W-:Y:S02]  /*7ec0*/  SEL R7, R2, RZ, P1 ;  /* 0x000000ff02077207 */ /* 0x001fe40000800000 */
[----:B------:R-:W-:-:S03]  /*7ed0*/  LOP3.LUT R6, R6, R3, RZ, 0x3c, !PT ;  /* 0x0000000306067212 */ /* 0x000fc600078e3cff */
[----:B------:R-:W-:Y:S01]  /*7ee0*/  IMAD R9, R7, 0x8, R0 ;  /* 0x0000000807097824 */ /* 0x000fe200078e0200 */
[----:B------:R-:W-:Y:S01]  /*7ef0*/  SHF.L.U32 R4, R6, 0x1f, RZ ;  /* 0x0000001f06047819 */ /* 0x000fe200000006ff */
[----:B-1----:R-:W-:Y:S06]  /*7f00*/  @!P0 BRA `(.L_x_185) ;  /* 0x0000000400388947 */ /* 0x002fec0003800000 */
.L_x_199:
[----:B------:R-:W1:Y:S01]  /*7f10*/  SYNCS.PHASECHK.TRANS64.TRYWAIT P0, [R9+URZ], R4 ;  /* 0x00000004090075a7 */ /* 0x000e62000800017f */
[----:B------:R-:W-:-:S05]  /*7f20*/  VIADD R2, R7, 0x1 ;  /* 0x0000000107027836 */ /* 0x000fca0000000000 */
[----:B------:R-:W-:-:S04]  /*7f30*/  ISETP.NE.AND P1, PT, R2, 0x7, PT ;  /* 0x000000070200780c */ /* 0x000fc80003f25270 */
[----:B------:R-:W-:Y:S02]  /*7f40*/  SEL R3, RZ, 0x1, P1 ;  /* 0x00000001ff037807 */ /* 0x000fe40000800000 */
[----:B------:R-:W-:Y:S02]  /*7f50*/  SEL R7, R2, RZ, P1 ;  /* 0x000000ff02077207 */ /* 0x000fe40000800000 */
[----:B------:R-:W-:-:S03]  /*7f60*/  LOP3.LUT R6, R6, R3, RZ, 0x3c, !PT ;  /* 0x0000000306067212 */ /* 0x000fc600078e3cff */
[----:B0-----:R-:W-:Y:S01]  /*7f70*/  IMAD R8, R7, 0x8, R0 ;  /* 0x0000000807087824 */ /* 0x001fe200078e0200 */
[----:B------:R-:W-:Y:S01]  /*7f80*/  SHF.L.U32 R5, R6, 0x1f, RZ ;  /* 0x0000001f06057819 */ /* 0x000fe200000006ff */
[----:B-1----:R-:W-:Y:S06]  /*7f90*/  @!P0 BRA `(.L_x_186) ;  /* 0x0000000400288947 */ /* 0x002fec0003800000 */
.L_x_200:
        /* <DEDUP_REMOVED lines=9> */
.L_x_201:
[----:B------:R-:W1:Y:S01]  /*8030*/  SYNCS.PHASECHK.TRANS64.TRYWAIT P0, [R9+URZ], R4 ;  /* 0x00000004090075a7 */ /* 0x000e62000800017f */
[----:B------:R-:W-:-:S05]  /*8040*/  VIADD R2, R7, 0x1 ;  /* 0x0000000107027836 */ /* 0x000fca0000000000 */
[----:B------:R-:W-:-:S04]  /*8050*/  ISETP.NE.AND P1, PT, R2, 0x7, PT ;  /* 0x000000070200780c */ /* 0x000fc80003f25270 */
[----:B------:R-:W-:Y:S02]  /*8060*/  SEL R3, RZ, 0x1, P1 ;  /* 0x00000001ff037807 */ /* 0x000fe40000800000 */
[----:B------:R-:W-:Y:S02]  /*8070*/  SEL R7, R2, RZ, P1 ;  /* 0x000000ff02077207 */ /* 0x000fe40000800000 */
[----:B------:R-:W-:-:S03]  /*8080*/  LOP3.LUT R11, R6, R3, RZ, 0x3c, !PT ;  /* 0x00000003060b7212 */ /* 0x000fc600078e3cff */
[----:B------:R-:W-:Y:S01]  /*8090*/  IMAD R6, R7, 0x8, R0 ;  /* 0x0000000807067824 */ /* 0x000fe200078e0200 */
[----:B0-----:R-:W-:Y:S01]  /*80a0*/  SHF.L.U32 R5, R11, 0x1f, RZ ;  /* 0x0000001f0b057819 */ /* 0x001fe200000006ff */
[----:B-1----:R-:W-:Y:S06]  /*80b0*/  @!P0 BRA `(.L_x_188) ;  /* 0x0000000400088947 */ /* 0x002fec0003800000 */
.L_x_202:
[----:B------:R-:W1:Y:S01]  /*80c0*/  SYNCS.PHASECHK.TRANS64.TRYWAIT P0, [R6+URZ], R5 ;  /* 0x00000005060075a7 */ /* 0x000e62000800017f */
[----:B------:R-:W-:-:S05]  /*80d0*/  VIADD R2, R7, 0x1 ;  /* 0x0000000107027836 */ /* 0x000fca0000000000 */
[----:B------:R-:W-:-:S04]  /*80e0*/  ISETP.NE.AND P1, PT, R2, 0x7, PT ;  /* 0x000000070200780c */ /* 0x000fc80003f25270 */
[----:B0-----:R-:W-:Y:S02]  /*80f0*/  SEL R4, RZ, 0x1, P1 ;  /* 0x00000001ff047807 */ /* 0x001fe40000800000 */
[----:B------:R-:W-:Y:S02]  /*8100*/  SEL R3, R2, RZ, P1 ;  /* 0x000000ff02037207 */ /* 0x000fe40000800000 */
[----:B------:R-:W-:Y:S01]  /*8110*/  LOP3.LUT R4, R11, R4, RZ, 0x3c, !PT ;  /* 0x000000040b047212 */ /* 0x000fe200078e3cff */
[----:B-1----:R-:W-:Y:S06]  /*8120*/  @!P0 BRA `(.L_x_189) ;  /* 0x0000000400008947 */ /* 0x002fec0003800000 */
.L_x_203:
[----:B------:R-:W-:Y:S01]  /*8130*/  IMAD R3, R3, 0x8, R0 ;  /* 0x0000000803037824 */ /* 0x000fe200078e0200 */
[----:B------:R-:W-:-:S07]  /*8140*/  SHF.L.U32 R0, R4, 0x1f, RZ ;  /* 0x0000001f04007819 */ /* 0x000fce00000006ff */
.L_x_190:
[----:B-1----:R1:W2:Y:S02]  /*8150*/  SYNCS.PHASECHK.TRANS64.TRYWAIT P0, [R3+URZ], R0 ;  /* 0x00000000030075a7 */ /* 0x0022a4000800017f */
[----:B--2---:R-:W-:Y:S05]  /*8160*/  @!P0 NANOSLEEP.SYNCS 0x989680 ;  /* 0x009896800000895d */ /* 0x004fea0003900000 */
[----:B------:R-:W2:Y:S02]  /*8170*/  @!P0 SYNCS.PHASECHK.TRANS64 P0, [R3+URZ], R0 ;  /* 0x00000000030085a7 */ /* 0x000ea4000800007f */
[----:B--2---:R-:W-:Y:S05]  /*8180*/  @!P0 BRA `(.L_x_190) ;  /* 0xfffffffc00f08947 */ /* 0x004fea000383ffff */
.L_x_182:
[----:B------:R-:W-:Y:S05]  /*8190*/  BSYNC B0 ;  /* 0x0000000000007941 */ /* 0x000fea0003800000 */
.L_x_181:
[----:B------:R-:W-:Y:S05]  /*81a0*/  EXIT ;  /* 0x000000000000794d */ /* 0x000fea0003800000 */
.L_x_21:
[----:B-1----:R1:W2:Y:S02]  /*81b0*/  SYNCS.PHASECHK.TRANS64.TRYWAIT P1, [R3+URZ], R0 ;  /* 0x00000000030075a7 */ /* 0x0022a4000802017f */
[----:B--2---:R-:W-:Y:S05]  /*81c0*/  @!P1 NANOSLEEP.SYNCS 0x989680 ;  /* 0x009896800000995d */ /* 0x004fea0003900000 */
[----:B------:R-:W2:Y:S02]  /*81d0*/  @!P1 SYNCS.PHASECHK.TRANS64 P1, [R3+URZ], R0 ;  /* 0x00000000030095a7 */ /* 0x000ea4000802007f */
[----:B--2---:R-:W-:Y:S05]  /*81e0*/  @!P1 BRA `(.L_x_21) ;  /* 0xfffffffc00f09947 */ /* 0x004fea000383ffff */
[----:B------:R-:W-:Y:S05]  /*81f0*/  BRA `(.L_x_20) ;  /* 0xffffff9400807947 */ /* 0x000fea000383ffff */
.L_x_26:
[----:B-1----:R1:W2:Y:S02]  /*8200*/  SYNCS.PHASECHK.TRANS64.TRYWAIT P1, [R5+URZ], R4 ;  /* 0x00000004050075a7 */ /* 0x0022a4000802017f */
[----:B--2---:R-:W-:Y:S05]  /*8210*/  @!P1 NANOSLEEP.SYNCS 0x989680 ;  /* 0x009896800000995d */ /* 0x004fea0003900000 */
[----:B------:R-:W2:Y:S02]  /*8220*/  @!P1 SYNCS.PHASECHK.TRANS64 P1, [R5+URZ], R4 ;  /* 0x00000004050095a7 */ /* 0x000ea4000802007f */
[----:B--2---:R-:W-:Y:S05]  /*8230*/  @!P1 BRA `(.L_x_26) ;  /* 0xfffffffc00f09947 */ /* 0x004fea000383ffff */
[----:B------:R-:W-:Y:S05]  /*8240*/  BRA `(.L_x_25) ;  /* 0xffffff98005c7947 */ /* 0x000fea000383ffff */
.L_x_169:
[----:B------:R-:W-:Y:S01]  /*8250*/  BSSY B1, `(.L_x_191) ;  /* 0x0000006000017945 */ /* 0x000fe20003800000 */
[----:B------:R-:W-:-:S07]  /*8260*/  IMAD.MOV.U32 R15, RZ, RZ, -0x1 ;  /* 0xffffffffff0f7424 */ /* 0x000fce00078e00ff */
[----:B------:R-:W-:Y:S05]  /*8270*/  WARPSYNC.COLLECTIVE R15, `(.L_x_192) ;  /* 0x000000000f0c7348 */ /* 0x000fea0003c00000 */
[----:B------:R-:W-:Y:S02]  /*8280*/  ELECT P6, UR62, PT ;  /* 0x00000000003e782f */ /* 0x000fe400038c0000 */
[----:B------:R-:W-:Y:S01]  /*8290*/  MOV R14, UR62 ;  /* 0x0000003e000e7c02 */ /* 0x000fe20008000f00 */
[----:B------:R-:W-:Y:S10]  /*82a0*/  ENDCOLLECTIVE ;  /* 0x000000000000791b */ /* 0x000ff40003800000 */
.L_x_192:
[----:B------:R-:W-:Y:S05]  /*82b0*/  BSYNC B1 ;  /* 0x0000000000017941 */ /* 0x000fea0003800000 */
.L_x_191:
[----:B------:R-:W-:Y:S05]  /*82c0*/  BRA `(.L_x_193) ;  /* 0xffffffec009c7947 */ /* 0x000fea000383ffff */
.L_x_172:
[----:B0-----:R0:W1:Y:S02]  /*82d0*/  SYNCS.PHASECHK.TRANS64.TRYWAIT P0, [R21+URZ+0x38], R12 ;  /* 0x0000380c150075a7 */ /* 0x001064000800017f */
[----:B-1----:R-:W-:Y:S05]  /*82e0*/  @!P0 NANOSLEEP.SYNCS 0x989680 ;  /* 0x009896800000895d */ /* 0x002fea0003900000 */
[----:B------:R-:W1:Y:S02]  /*82f0*/  @!P0 SYNCS.PHASECHK.TRANS64 P0, [R21+URZ+0x38], R12 ;  /* 0x0000380c150085a7 */ /* 0x000e64000800007f */
[----:B-1----:R-:W-:Y:S05]  /*8300*/  @!P0 BRA `(.L_x_172) ;  /* 0xfffffffc00f08947 */ /* 0x002fea000383ffff */
[----:B------:R-:W-:Y:S05]  /*8310*/  BRA `(.L_x_194) ;  /* 0xffffffec00e07947 */ /* 0x000fea000383ffff */
.L_x_180:
[----:B------:R-:W-:Y:S01]  /*8320*/  BSSY B0, `(.L_x_195) ;  /* 0x0000006000007945 */ /* 0x000fe20003800000 */
[----:B------:R-:W-:-:S07]  /*8330*/  IMAD.MOV.U32 R15, RZ, RZ, -0x1 ;  /* 0xffffffffff0f7424 */ /* 0x000fce00078e00ff */
[----:B------:R-:W-:Y:S05]  /*8340*/  WARPSYNC.COLLECTIVE R15, `(.L_x_196) ;  /* 0x000000000f0c7348 */ /* 0x000fea0003c00000 */
[----:B------:R-:W-:Y:S02]  /*8350*/  ELECT P6, UR62, PT ;  /* 0x00000000003e782f */ /* 0x000fe400038c0000 */
[----:B------:R-:W-:Y:S01]  /*8360*/  MOV R14, UR62 ;  /* 0x0000003e000e7c02 */ /* 0x000fe20008000f00 */
[----:B------:R-:W-:Y:S10]  /*8370*/  ENDCOLLECTIVE ;  /* 0x000000000000791b */ /* 0x000ff40003800000 */
.L_x_196:
[----:B------:R-:W-:Y:S05]  /*8380*/  BSYNC B0 ;  /* 0x0000000000007941 */ /* 0x000fea0003800000 */
.L_x_195:
[----:B------:R-:W-:Y:S05]  /*8390*/  BRA `(.L_x_197) ;  /* 0xfffffff800647947 */ /* 0x000fea000383ffff */
.L_x_184:
[----:B0-----:R0:W1:Y:S02]  /*83a0*/  SYNCS.PHASECHK.TRANS64.TRYWAIT P0, [R7+URZ], R4 ;  /* 0x00000004070075a7 */ /* 0x001064000800017f */
[----:B-1----:R-:W-:Y:S05]  /*83b0*/  @!P0 NANOSLEEP.SYNCS 0x989680 ;  /* 0x009896800000895d */ /* 0x002fea0003900000 */
[----:B------:R-:W1:Y:S02]  /*83c0*/  @!P0 SYNCS.PHASECHK.TRANS64 P0, [R7+URZ], R4 ;  /* 0x00000004070085a7 */ /* 0x000e64000800007f */
[----:B-1----:R-:W-:Y:S05]  /*83d0*/  @!P0 BRA `(.L_x_184) ;  /* 0xfffffffc00f08947 */ /* 0x002fea000383ffff */
[----:B------:R-:W-:Y:S05]  /*83e0*/  BRA `(.L_x_198) ;  /* 0xfffffff800a47947 */ /* 0x000fea000383ffff */
.L_x_185:
[----:B0-----:R0:W1:Y:S02]  /*83f0*/  SYNCS.PHASECHK.TRANS64.TRYWAIT P0, [R8+URZ], R5 ;  /* 0x00000005080075a7 */ /* 0x001064000800017f */
[----:B-1----:R-:W-:Y:S05]  /*8400*/  @!P0 NANOSLEEP.SYNCS 0x989680 ;  /* 0x009896800000895d */ /* 0x002fea0003900000 */
[----:B------:R-:W1:Y:S02]  /*8410*/  @!P0 SYNCS.PHASECHK.TRANS64 P0, [R8+URZ], R5 ;  /* 0x00000005080085a7 */ /* 0x000e64000800007f */
[----:B-1----:R-:W-:Y:S05]  /*8420*/  @!P0 BRA `(.L_x_185) ;  /* 0xfffffffc00f08947 */ /* 0x002fea000383ffff */
[----:B------:R-:W-:Y:S05]  /*8430*/  BRA `(.L_x_199) ;  /* 0xfffffff800b47947 */ /* 0x000fea000383ffff */
.L_x_186:
[----:B0-----:R0:W1:Y:S02]  /*8440*/  SYNCS.PHASECHK.TRANS64.TRYWAIT P0, [R9+URZ], R4 ;  /* 0x00000004090075a7 */ /* 0x001064000800017f */
[----:B-1----:R-:W-:Y:S05]  /*8450*/  @!P0 NANOSLEEP.SYNCS 0x989680 ;  /* 0x009896800000895d */ /* 0x002fea0003900000 */
[----:B------:R-:W1:Y:S02]  /*8460*/  @!P0 SYNCS.PHASECHK.TRANS64 P0, [R9+URZ], R4 ;  /* 0x00000004090085a7 */ /* 0x000e64000800007f */
[----:B-1----:R-:W-:Y:S05]  /*8470*/  @!P0 BRA `(.L_x_186) ;  /* 0xfffffffc00f08947 */ /* 0x002fea000383ffff */
[----:B------:R-:W-:Y:S05]  /*8480*/  BRA `(.L_x_200) ;  /* 0xfffffff800c47947 */ /* 0x000fea000383ffff */
.L_x_187:
[----:B0-----:R0:W1:Y:S02]  /*8490*/  SYNCS.PHASECHK.TRANS64.TRYWAIT P0, [R8+URZ], R5 ;  /* 0x00000005080075a7 */ /* 0x001064000800017f */
[----:B-1----:R-:W-:Y:S05]  /*84a0*/  @!P0 NANOSLEEP.SYNCS 0x989680 ;  /* 0x009896800000895d */ /* 0x002fea0003900000 */
[----:B------:R-:W1:Y:S02]  /*84b0*/  @!P0 SYNCS.PHASECHK.TRANS64 P0, [R8+URZ], R5 ;  /* 0x00000005080085a7 */ /* 0x000e64000800007f */
[----:B-1----:R-:W-:Y:S05]  /*84c0*/  @!P0 BRA `(.L_x_187) ;  /* 0xfffffffc00f08947 */ /* 0x002fea000383ffff */
[----:B------:R-:W-:Y:S05]  /*84d0*/  BRA `(.L_x_201) ;  /* 0xfffffff800d47947 */ /* 0x000fea000383ffff */
.L_x_188:
[----:B0-----:R0:W1:Y:S02]  /*84e0*/  SYNCS.PHASECHK.TRANS64.TRYWAIT P0, [R9+URZ], R4 ;  /* 0x00000004090075a7 */ /* 0x001064000800017f */
[----:B-1----:R-:W-:Y:S05]  /*84f0*/  @!P0 NANOSLEEP.SYNCS 0x989680 ;  /* 0x009896800000895d */ /* 0x002fea0003900000 */
[----:B------:R-:W1:Y:S02]  /*8500*/  @!P0 SYNCS.PHASECHK.TRANS64 P0, [R9+URZ], R4 ;  /* 0x00000004090085a7 */ /* 0x000e64000800007f */
[----:B-1----:R-:W-:Y:S05]  /*8510*/  @!P0 BRA `(.L_x_188) ;  /* 0xfffffffc00f08947 */ /* 0x002fea000383ffff */
[----:B------:R-:W-:Y:S05]  /*8520*/  BRA `(.L_x_202) ;  /* 0xfffffff800e47947 */ /* 0x000fea000383ffff */
.L_x_189:
[----:B0-----:R0:W1:Y:S02]  /*8530*/  SYNCS.PHASECHK.TRANS64.TRYWAIT P0, [R6+URZ], R5 ;  /* 0x00000005060075a7 */ /* 0x001064000800017f */
[----:B-1----:R-:W-:Y:S05]  /*8540*/  @!P0 NANOSLEEP.SYNCS 0x989680 ;  /* 0x009896800000895d */ /* 0x002fea0003900000 */
[----:B------:R-:W1:Y:S02]  /*8550*/  @!P0 SYNCS.PHASECHK.TRANS64 P0, [R6+URZ], R5 ;  /* 0x00000005060085a7 */ /* 0x000e64000800007f */
[----:B-1----:R-:W-:Y:S05]  /*8560*/  @!P0 BRA `(.L_x_189) ;  /* 0xfffffffc00f08947 */ /* 0x002fea000383ffff */
[----:B------:R-:W-:Y:S05]  /*8570*/  BRA `(.L_x_203) ;  /* 0xfffffff800ec7947 */ /* 0x000fea000383ffff */
.L_x_204:
[----:B------:R-:W-:-:S00]  /*8580*/  BRA `(.L_x_204) ;  /* 0xfffffffc00fc7947 */ /* 0x000fc0000383ffff */
[----:B------:R-:W-:-:S00]  /*8590*/  NOP ;  /* 0x0000000000007918 */ /* 0x000fc00000000000 */
        /* <DEDUP_REMOVED lines=14> */
.L_x_205:


//--------------------- .nv.global.init           --------------------------
	.section	.nv.global.init,"aw",@progbits
.nv.global.init:
	.type		$str$22,@object
	.size		$str$22,($str$23 - $str$22)
$str$22:
        /*0000*/ 	.byte	0x6b, 0x5f, 0x74, 0x69, 0x6c, 0x65, 0x5f, 0x63, 0x6f, 0x75, 0x6e, 0x74, 0x20, 0x3e, 0x3d, 0x20
        /*0010*/ 	.byte	0x31, 0x00
	.type		$str$23,@object
	.size		$str$23,(__unnamed_1 - $str$23)
$str$23:
        /*0012*/ 	.byte	0x2f, 0x74, 0x6d, 0x70, 0x2f, 0x63, 0x75, 0x74, 0x6c, 0x61, 0x73, 0x73, 0x5f, 0x73, 0x77, 0x65
        /*0022*/ 	.byte	0x65, 0x70, 0x5f, 0x73, 0x72, 0x63, 0x2f, 0x69, 0x6e, 0x63, 0x6c, 0x75, 0x64, 0x65, 0x2f, 0x63
        /*0032*/ 	.byte	0x75, 0x74, 0x6c, 0x61, 0x73, 0x73, 0x2f, 0x67, 0x65, 0x6d, 0x6d, 0x2f, 0x63, 0x6f, 0x6c, 0x6c
        /*0042*/ 	.byte	0x65, 0x63, 0x74, 0x69, 0x76, 0x65, 0x2f, 0x73, 0x6d, 0x39, 0x30, 0x5f, 0x6d, 0x6d, 0x61, 0x5f
        /*0052*/ 	.byte	0x74, 0x6d, 0x61, 0x5f, 0x67, 0x6d, 0x6d, 0x61, 0x5f, 0x73, 0x73, 0x5f, 0x77, 0x61, 0x72, 0x70
        /*0062*/ 	.byte	0x73, 0x70, 0x65, 0x63, 0x69, 0x61, 0x6c, 0x69, 0x7a, 0x65, 0x64, 0x2e, 0x68, 0x70, 0x70, 0x00
	.type		__unnamed_1,@object
	.size		__unnamed_1,(.L_0 - __unnamed_1)
__unnamed_1:
        /*0072*/ 	.byte	0x76, 0x6f, 0x69, 0x64, 0x20, 0x63, 0x75, 0x74, 0x6c, 0x61, 0x73, 0x73, 0x3a, 0x3a, 0x67, 0x65
        /* <DEDUP_REMOVED lines=181> */
.L_0:


//--------------------- .nv.shared._ZN7cutlass13device_kernelINS_4gemm6kernel13GemmUniversalIN4cute5tupleIJiiiiEEENS1_10collective13CollectiveMmaINS1_34MainloopSm90TmaGmmaWarpSpecializedILi7ENS5_IJNS4_1CILi2EEENSA_ILi4EEENSA_ILi1EEEEEENS1_35KernelTmaWarpSpecializedCooperativeEEENS5_IJNSA_ILi128EEESH_NSA_ILi64EEEEEENS_6half_tENS5_IJSD_llEEESK_NS5_IJlSD_lEEENS4_8TiledMMAINS4_8MMA_AtomIJNS4_4SM904GMMA26MMA_64x128x16_F32F16F16_SSILNSQ_5MajorE1ELSS_0ELNSQ_7ScaleInE1ELST_1EEEEEENS4_6LayoutINS5_IJSB_SD_SD_EEENS5_IJSD_NSA_ILi0EEESY_EEEEENS5_IJNS4_10UnderscoreES11_S11_EEEEENS4_23SM90_TMA_LOAD_MULTICASTENS4_14ComposedLayoutINS4_7SwizzleILi3ELi4ELi3EEENS4_18smem_ptr_flag_bitsILi16EEENSW_INS5_IJSI_NSA_ILi8EEEEEENS5_IJSD_SI_EEEEEEEvNS4_8identityES14_NS15_IS17_S19_NSW_INS5_IJS1A_SI_EEENS5_IJSI_SD_EEEEEEEvS1F_EENS_8epilogue10collective6detail29Sm90TmaWarpSpecializedAdapterINS1M_15DefaultEpilogueISK_SM_SM_NS1L_6thread17LinearCombinationISK_Li1EffLNS1Q_9ScaleType4KindE0ELNS_15FloatRoundStyleE2ESK_EENS1_15EpilogueDefaultEEEEEvvEEEEvNT_6ParamsE --------------------------
	.section	.nv.shared._ZN7cutlass13device_kernelINS_4gemm6kernel13GemmUniversalIN4cute5tupleIJiiiiEEENS1_10collective13CollectiveMmaINS1_34MainloopSm90TmaGmmaWarpSpecializedILi7ENS5_IJNS4_1CILi2EEENSA_ILi4EEENSA_ILi1EEEEEENS1_35KernelTmaWarpSpecializedCooperativeEEENS5_IJNSA_ILi128EEESH_NSA_ILi64EEEEEENS_6half_tENS5_IJSD_llEEESK_NS5_IJlSD_lEEENS4_8TiledMMAINS4_8MMA_AtomIJNS4_4SM904GMMA26MMA_64x128x16_F32F16F16_SSILNSQ_5MajorE1ELSS_0ELNSQ_7ScaleInE1ELST_1EEEEEENS4_6LayoutINS5_IJSB_SD_SD_EEENS5_IJSD_NSA_ILi0EEESY_EEEEENS5_IJNS4_10UnderscoreES11_S11_EEEEENS4_23SM90_TMA_LOAD_MULTICASTENS4_14ComposedLayoutINS4_7SwizzleILi3ELi4ELi3EEENS4_18smem_ptr_flag_bitsILi16EEENSW_INS5_IJSI_NSA_ILi8EEEEEENS5_IJSD_SI_EEEEEEEvNS4_8identityES14_NS15_IS17_S19_NSW_INS5_IJS1A_SI_EEENS5_IJSI_SD_EEEEEEEvS1F_EENS_8epilogue10collective6detail29Sm90TmaWarpSpecializedAdapterINS1M_15DefaultEpilogueISK_SM_SM_NS1L_6thread17LinearCombinationISK_Li1EffLNS1Q_9ScaleType4KindE0ELNS_15FloatRoundStyleE2ESK_EENS1_15EpilogueDefaultEEEEEvvEEEEvNT_6ParamsE,"aw",@nobits
	.sectionflags	@""
	.align	16
	.zero		1024


//--------------------- .nv.shared.reserved.0     --------------------------
	.section	.nv.shared.reserved.0,"aw",@nobits
	.weak		__nv_reservedSMEM_offset_0_alias
	.size		__nv_reservedSMEM_offset_0_alias, 0, 0
	.other		__nv_reservedSMEM_offset_0_alias,@"STO_CUDA_RESERVED_SHARED STV_DEFAULT"
__nv_reservedSMEM_offset_0_alias:
	.zero		0


//--------------------- .nv.global                --------------------------
	.section	.nv.global,"aw",@nobits
.nv.global:
	.type		_ZN40_INTERNAL_90526389_4_k_cu_9e28f8f0_252344cute1_E,@object
	.size		_ZN40_INTERNAL_90526389_4_k_cu_9e28f8f0_252344cute1_E,(_ZN40_INTERNAL_90526389_4_k_cu_9e28f8f0_252344cuda3std3__45__cpo6cbeginE - _ZN40_INTERNAL_90526389_4_k_cu_9e28f8f0_252344cute1_E)
_ZN40_INTERNAL_90526389_4_k_cu_9e28f8f0_252344cute1_E:
	.zero		1
	.type		_ZN40_INTERNAL_90526389_4_k_cu_9e28f8f0_252344cuda3std3__45__cpo6cbeginE,@object
	.size		_ZN40_INTERNAL_90526389_4_k_cu_9e28f8f0_252344cuda3std3__45__cpo6cbeginE,(_ZN40_INTERNAL_90526389_4_k_cu_9e28f8f0_252344cuda3std3__48in_placeE - _ZN40_INTERNAL_90526389_4_k_cu_9e28f8f0_252344cuda3std3__45__cpo6cbeginE)
_ZN40_INTERNAL_90526389_4_k_cu_9e28f8f0_252344cuda3std3__45__cpo6cbeginE:
	.zero		1
	.type		_ZN40_INTERNAL_90526389_4_k_cu_9e28f8f0_252344cuda3std3__48in_placeE,@object
	.size		_ZN40_INTERNAL_90526389_4_k_cu_9e28f8f0_252344cuda3std3__48in_placeE,(_ZN40_INTERNAL_90526389_4_k_cu_9e28f8f0_252344cuda3std6ranges3__45__cpo9iter_moveE - _ZN40_INTERNAL_90526389_4_k_cu_9e28f8f0_252344cuda3std3__48in_placeE)
_ZN40_INTERNAL_90526389_4_k_cu_9e28f8f0_252344cuda3std3__48in_placeE:
	.zero		1
	.type		_ZN40_INTERNAL_90526389_4_k_cu_9e28f8f0_252344cuda3std6ranges3__45__cpo9iter_moveE,@object
	.size		_ZN40_INTERNAL_90526389_4_k_cu_9e28f8f0_252344cuda3std6ranges3__45__cpo9iter_moveE,(_ZN40_INTERNAL_90526389_4_k_cu_9e28f8f0_252344cuda3std3__45__cpo5beginE - _ZN40_INTERNAL_90526389_4_k_cu_9e28f8f0_252344cuda3std6ranges3__45__cpo9iter_moveE)
_ZN40_INTERNAL_90526389_4_k_cu_9e28f8f0_252344cuda3std6ranges3__45__cpo9iter_moveE:
	.zero		1
	.type		_ZN40_INTERNAL_90526389_4_k_cu_9e28f8f0_252344cuda3std3__45__cpo5beginE,@object
	.size		_ZN40_INTERNAL_90526389_4_k_cu_9e28f8f0_252344cuda3std3__45__cpo5beginE,(_ZN40_INTERNAL_90526389_4_k_cu_9e28f8f0_252344cuda3std3__442_GLOBAL__N__90526389_4_k_cu_9e28f8f0_252346ignoreE - _ZN40_INTERNAL_90526389_4_k_cu_9e28f8f0_252344cuda3std3__45__cpo5beginE)
_ZN40_INTERNAL_90526389_4_k_cu_9e28f8f0_252344cuda3std3__45__cpo5beginE:
	.zero		1
	.type		_ZN40_INTERNAL_90526389_4_k_cu_9e28f8f0_252344cuda3std3__442_GLOBAL__N__90526389_4_k_cu_9e28f8f0_252346ignoreE,@object
	.size		_ZN40_INTERNAL_90526389_4_k_cu_9e28f8f0_252344cuda3std3__442_GLOBAL__N__90526389_4_k_cu_9e28f8f0_252346ignoreE,(_ZN40_INTERNAL_90526389_4_k_cu_9e28f8f0_252344cute7productE - _ZN40_INTERNAL_90526389_4_k_cu_9e28f8f0_252344cuda3std3__442_GLOBAL__N__90526389_4_k_cu_9e28f8f0_252346ignoreE)
_ZN40_INTERNAL_90526389_4_k_cu_9e28f8f0_252344cuda3std3__442_GLOBAL__N__90526389_4_k_cu_9e28f8f0_252346ignoreE:
	.zero		1
	.type		_ZN40_INTERNAL_90526389_4_k_cu_9e28f8f0_252344cute7productE,@object
	.size		_ZN40_INTERNAL_90526389_4_k_cu_9e28f8f0_252344cute7productE,(_ZN40_INTERNAL_90526389_4_k_cu_9e28f8f0_252344cuda3std3__45__cpo3endE - _ZN40_INTERNAL_90526389_4_k_cu_9e28f8f0_252344cute7productE)
_ZN40_INTERNAL_90526389_4_k_cu_9e28f8f0_252344cute7productE:
	.zero		1
	.type		_ZN40_INTERNAL_90526389_4_k_cu_9e28f8f0_252344cuda3std3__45__cpo3endE,@object
	.size		_ZN40_INTERNAL_90526389_4_k_cu_9e28f8f0_252344cuda3std3__45__cpo3endE,(_ZN40_INTERNAL_90526389_4_k_cu_9e28f8f0_252344cuda3std3__419piecewise_constructE - _ZN40_INTERNAL_90526389_4_k_cu_9e28f8f0_252344cuda3std3__45__cpo3endE)
_ZN40_INTERNAL_90526389_4_k_cu_9e28f8f0_252344cuda3std3__45__cpo3endE:
	.zero		1
	.type		_ZN40_INTERNAL_90526389_4_k_cu_9e28f8f0_252344cuda3std3__419piecewise_constructE,@object
	.size		_ZN40_INTERNAL_90526389_4_k_cu_9e28f8f0_252344cuda3std3__419piecewise_constructE,(_ZN40_INTERNAL_90526389_4_k_cu_9e28f8f0_252344cuda3std3__45__cpo4cendE - _ZN40_INTERNAL_90526389_4_k_cu_9e28f8f0_252344cuda3std3__419piecewise_constructE)
_ZN40_INTERNAL_90526389_4_k_cu_9e28f8f0_252344cuda3std3__419piecewise_constructE:
	.zero		1
	.type		_ZN40_INTERNAL_90526389_4_k_cu_9e28f8f0_252344cuda3std3__45__cpo4cendE,@object
	.size		_ZN40_INTERNAL_90526389_4_k_cu_9e28f8f0_252344cuda3std3__45__cpo4cendE,(_ZN40_INTERNAL_90526389_4_k_cu_9e28f8f0_252344cuda3std6ranges3__45__cpo4swapE - _ZN40_INTERNAL_90526389_4_k_cu_9e28f8f0_252344cuda3std3__45__cpo4cendE)
_ZN40_INTERNAL_90526389_4_k_cu_9e28f8f0_252344cuda3std3__45__cpo4cendE:
	.zero		1
	.type		_ZN40_INTERNAL_90526389_4_k_cu_9e28f8f0_252344cuda3std6ranges3__45__cpo4swapE,@object
	.size		_ZN40_INTERNAL_90526389_4_k_cu_9e28f8f0_252344cuda3std6ranges3__45__cpo4swapE,(.L_8 - _ZN40_INTERNAL_90526389_4_k_cu_9e28f8f0_252344cuda3std6ranges3__45__cpo4swapE)
_ZN40_INTERNAL_90526389_4_k_cu_9e28f8f0_252344cuda3std6ranges3__45__cpo4swapE:
	.zero		1
.L_8:


//--------------------- .nv.constant0._ZN7cutlass13device_kernelINS_4gemm6kernel13GemmUniversalIN4cute5tupleIJiiiiEEENS1_10collective13CollectiveMmaINS1_34MainloopSm90TmaGmmaWarpSpecializedILi7ENS5_IJNS4_1CILi2EEENSA_ILi4EEENSA_ILi1EEEEEENS1_35KernelTmaWarpSpecializedCooperativeEEENS5_IJNSA_ILi128EEESH_NSA_ILi64EEEEEENS_6half_tENS5_IJSD_llEEESK_NS5_IJlSD_lEEENS4_8TiledMMAINS4_8MMA_AtomIJNS4_4SM904GMMA26MMA_64x128x16_F32F16F16_SSILNSQ_5MajorE1ELSS_0ELNSQ_7ScaleInE1ELST_1EEEEEENS4_6LayoutINS5_IJSB_SD_SD_EEENS5_IJSD_NSA_ILi0EEESY_EEEEENS5_IJNS4_10UnderscoreES11_S11_EEEEENS4_23SM90_TMA_LOAD_MULTICASTENS4_14ComposedLayoutINS4_7SwizzleILi3ELi4ELi3EEENS4_18smem_ptr_flag_bitsILi16EEENSW_INS5_IJSI_NSA_ILi8EEEEEENS5_IJSD_SI_EEEEEEEvNS4_8identityES14_NS15_IS17_S19_NSW_INS5_IJS1A_SI_EEENS5_IJSI_SD_EEEEEEEvS1F_EENS_8epilogue10collective6detail29Sm90TmaWarpSpecializedAdapterINS1M_15DefaultEpilogueISK_SM_SM_NS1L_6thread17LinearCombinationISK_Li1EffLNS1Q_9ScaleType4KindE0ELNS_15FloatRoundStyleE2ESK_EENS1_15EpilogueDefaultEEEEEvvEEEEvNT_6ParamsE --------------------------
	.section	.nv.constant0._ZN7cutlass13device_kernelINS_4gemm6kernel13GemmUniversalIN4cute5tupleIJiiiiEEENS1_10collective13CollectiveMmaINS1_34MainloopSm90TmaGmmaWarpSpecializedILi7ENS5_IJNS4_1CILi2EEENSA_ILi4EEENSA_ILi1EEEEEENS1_35KernelTmaWarpSpecializedCooperativeEEENS5_IJNSA_ILi128EEESH_NSA_ILi64EEEEEENS_6half_tENS5_IJSD_llEEESK_NS5_IJlSD_lEEENS4_8TiledMMAINS4_8MMA_AtomIJNS4_4SM904GMMA26MMA_64x128x16_F32F16F16_SSILNSQ_5MajorE1ELSS_0ELNSQ_7ScaleInE1ELST_1EEEEEENS4_6LayoutINS5_IJSB_SD_SD_EEENS5_IJSD_NSA_ILi0EEESY_EEEEENS5_IJNS4_10UnderscoreES11_S11_EEEEENS4_23SM90_TMA_LOAD_MULTICASTENS4_14ComposedLayoutINS4_7SwizzleILi3ELi4ELi3EEENS4_18smem_ptr_flag_bitsILi16EEENSW_INS5_IJSI_NSA_ILi8EEEEEENS5_IJSD_SI_EEEEEEEvNS4_8identityES14_NS15_IS17_S19_NSW_INS5_IJS1A_SI_EEENS5_IJSI_SD_EEEEEEEvS1F_EENS_8epilogue10collective6detail29Sm90TmaWarpSpecializedAdapterINS1M_15DefaultEpilogueISK_SM_SM_NS1L_6thread17LinearCombinationISK_Li1EffLNS1Q_9ScaleType4KindE0ELNS_15FloatRoundStyleE2ESK_EENS1_15EpilogueDefaultEEEEEvvEEEEvNT_6ParamsE,"a",@progbits
	.sectionflags	@""
	.align	4
.nv.constant0._ZN7cutlass13device_kernelINS_4gemm6kernel13GemmUniversalIN4cute5tupleIJiiiiEEENS1_10collective13CollectiveMmaINS1_34MainloopSm90TmaGmmaWarpSpecializedILi7ENS5_IJNS4_1CILi2EEENSA_ILi4EEENSA_ILi1EEEEEENS1_35KernelTmaWarpSpecializedCooperativeEEENS5_IJNSA_ILi128EEESH_NSA_ILi64EEEEEENS_6half_tENS5_IJSD_llEEESK_NS5_IJlSD_lEEENS4_8TiledMMAINS4_8MMA_AtomIJNS4_4SM904GMMA26MMA_64x128x16_F32F16F16_SSILNSQ_5MajorE1ELSS_0ELNSQ_7ScaleInE1ELST_1EEEEEENS4_6LayoutINS5_IJSB_SD_SD_EEENS5_IJSD_NSA_ILi0EEESY_EEEEENS5_IJNS4_10UnderscoreES11_S11_EEEEENS4_23SM90_TMA_LOAD_MULTICASTENS4_14ComposedLayoutINS4_7SwizzleILi3ELi4ELi3EEENS4_18smem_ptr_flag_bitsILi16EEENSW_INS5_IJSI_NSA_ILi8EEEEEENS5_IJSD_SI_EEEEEEEvNS4_8identityES14_NS15_IS17_S19_NSW_INS5_IJS1A_SI_EEENS5_IJSI_SD_EEEEEEEvS1F_EENS_8epilogue10collective6detail29Sm90TmaWarpSpecializedAdapterINS1M_15DefaultEpilogueISK_SM_SM_NS1L_6thread17LinearCombinationISK_Li1EffLNS1Q_9ScaleType4KindE0ELNS_15FloatRoundStyleE2ESK_EENS1_15EpilogueDefaultEEEEEvvEEEEvNT_6ParamsE:
	.zero		1664


//--------------------- SYMBOLS --------------------------

	.type		.nv.reservedSmem.offset0,@object
	.size		.nv.reservedSmem.offset0,0x4
	.type		__assertfail,@function
